//
// Generated by NVIDIA NVVM Compiler
//
// Compiler Build ID: CL-36424714
// Cuda compilation tools, release 13.0, V13.0.88
// Based on NVVM 20.0.0
//

.version 9.0
.target sm_100
.address_size 64

	// .globl	_Z7mm_cudaPKfS0_Pfii

.visible .entry _Z7mm_cudaPKfS0_Pfii(
	.param .u64 .ptr .align 1 _Z7mm_cudaPKfS0_Pfii_param_0,
	.param .u64 .ptr .align 1 _Z7mm_cudaPKfS0_Pfii_param_1,
	.param .u64 .ptr .align 1 _Z7mm_cudaPKfS0_Pfii_param_2,
	.param .u32 _Z7mm_cudaPKfS0_Pfii_param_3,
	.param .u32 _Z7mm_cudaPKfS0_Pfii_param_4
)
{
	.reg .pred 	%p<11>;
	.reg .b32 	%r<41>;
	.reg .b32 	%f<112>;
	.reg .b64 	%rd<31>;

	ld.param.u64 	%rd11, [_Z7mm_cudaPKfS0_Pfii_param_0];
	ld.param.u64 	%rd12, [_Z7mm_cudaPKfS0_Pfii_param_1];
	ld.param.u64 	%rd10, [_Z7mm_cudaPKfS0_Pfii_param_2];
	ld.param.u32 	%r24, [_Z7mm_cudaPKfS0_Pfii_param_3];
	ld.param.u32 	%r23, [_Z7mm_cudaPKfS0_Pfii_param_4];
	cvta.to.global.u64 	%rd1, %rd12;
	cvta.to.global.u64 	%rd2, %rd11;
	mov.u32 	%r25, %ctaid.x;
	mov.u32 	%r26, %ntid.x;
	mov.u32 	%r27, %ntid.y;
	mov.u32 	%r28, %tid.y;
	mov.u32 	%r29, %tid.x;
	mad.lo.s32 	%r30, %r27, %r25, %r28;
	mad.lo.s32 	%r1, %r30, %r26, %r29;
	setp.ge.s32 	%p1, %r1, %r24;
	@%p1 bra 	$L__BB0_15;
	setp.lt.s32 	%p2, %r23, 1;
	mov.f32 	%f111, 0f00000000;
	@%p2 bra 	$L__BB0_14;
	mul.lo.s32 	%r2, %r23, %r1;
	and.b32  	%r3, %r23, 15;
	setp.lt.u32 	%p3, %r23, 16;
	mov.f32 	%f111, 0f00000000;
	mov.b32 	%r37, 0;
	@%p3 bra 	$L__BB0_5;
	and.b32  	%r37, %r23, 2147483632;
	neg.s32 	%r35, %r37;
	add.s64 	%rd3, %rd2, 32;
	add.s64 	%rd29, %rd1, 32;
	mov.f32 	%f111, 0f00000000;
	mov.u32 	%r34, %r2;
$L__BB0_4:
	.pragma "nounroll";
	mul.wide.s32 	%rd13, %r34, 4;
	add.s64 	%rd14, %rd3, %rd13;
	ld.global.f32 	%f18, [%rd14+-32];
	ld.global.f32 	%f19, [%rd29+-32];
	fma.rn.f32 	%f20, %f18, %f19, %f111;
	ld.global.f32 	%f21, [%rd14+-28];
	ld.global.f32 	%f22, [%rd29+-28];
	fma.rn.f32 	%f23, %f21, %f22, %f20;
	ld.global.f32 	%f24, [%rd14+-24];
	ld.global.f32 	%f25, [%rd29+-24];
	fma.rn.f32 	%f26, %f24, %f25, %f23;
	ld.global.f32 	%f27, [%rd14+-20];
	ld.global.f32 	%f28, [%rd29+-20];
	fma.rn.f32 	%f29, %f27, %f28, %f26;
	ld.global.f32 	%f30, [%rd14+-16];
	ld.global.f32 	%f31, [%rd29+-16];
	fma.rn.f32 	%f32, %f30, %f31, %f29;
	ld.global.f32 	%f33, [%rd14+-12];
	ld.global.f32 	%f34, [%rd29+-12];
	fma.rn.f32 	%f35, %f33, %f34, %f32;
	ld.global.f32 	%f36, [%rd14+-8];
	ld.global.f32 	%f37, [%rd29+-8];
	fma.rn.f32 	%f38, %f36, %f37, %f35;
	ld.global.f32 	%f39, [%rd14+-4];
	ld.global.f32 	%f40, [%rd29+-4];
	fma.rn.f32 	%f41, %f39, %f40, %f38;
	ld.global.f32 	%f42, [%rd14];
	ld.global.f32 	%f43, [%rd29];
	fma.rn.f32 	%f44, %f42, %f43, %f41;
	ld.global.f32 	%f45, [%rd14+4];
	ld.global.f32 	%f46, [%rd29+4];
	fma.rn.f32 	%f47, %f45, %f46, %f44;
	ld.global.f32 	%f48, [%rd14+8];
	ld.global.f32 	%f49, [%rd29+8];
	fma.rn.f32 	%f50, %f48, %f49, %f47;
	ld.global.f32 	%f51, [%rd14+12];
	ld.global.f32 	%f52, [%rd29+12];
	fma.rn.f32 	%f53, %f51, %f52, %f50;
	ld.global.f32 	%f54, [%rd14+16];
	ld.global.f32 	%f55, [%rd29+16];
	fma.rn.f32 	%f56, %f54, %f55, %f53;
	ld.global.f32 	%f57, [%rd14+20];
	ld.global.f32 	%f58, [%rd29+20];
	fma.rn.f32 	%f59, %f57, %f58, %f56;
	ld.global.f32 	%f60, [%rd14+24];
	ld.global.f32 	%f61, [%rd29+24];
	fma.rn.f32 	%f62, %f60, %f61, %f59;
	ld.global.f32 	%f63, [%rd14+28];
	ld.global.f32 	%f64, [%rd29+28];
	fma.rn.f32 	%f111, %f63, %f64, %f62;
	add.s32 	%r35, %r35, 16;
	add.s32 	%r34, %r34, 16;
	add.s64 	%rd29, %rd29, 64;
	setp.ne.s32 	%p4, %r35, 0;
	@%p4 bra 	$L__BB0_4;
$L__BB0_5:
	setp.eq.s32 	%p5, %r3, 0;
	@%p5 bra 	$L__BB0_14;
	and.b32  	%r11, %r23, 7;
	setp.lt.u32 	%p6, %r3, 8;
	@%p6 bra 	$L__BB0_8;
	add.s32 	%r32, %r37, %r2;
	mul.wide.s32 	%rd15, %r32, 4;
	add.s64 	%rd16, %rd2, %rd15;
	ld.global.f32 	%f66, [%rd16];
	mul.wide.u32 	%rd17, %r37, 4;
	add.s64 	%rd18, %rd1, %rd17;
	ld.global.f32 	%f67, [%rd18];
	fma.rn.f32 	%f68, %f66, %f67, %f111;
	ld.global.f32 	%f69, [%rd16+4];
	ld.global.f32 	%f70, [%rd18+4];
	fma.rn.f32 	%f71, %f69, %f70, %f68;
	ld.global.f32 	%f72, [%rd16+8];
	ld.global.f32 	%f73, [%rd18+8];
	fma.rn.f32 	%f74, %f72, %f73, %f71;
	ld.global.f32 	%f75, [%rd16+12];
	ld.global.f32 	%f76, [%rd18+12];
	fma.rn.f32 	%f77, %f75, %f76, %f74;
	ld.global.f32 	%f78, [%rd16+16];
	ld.global.f32 	%f79, [%rd18+16];
	fma.rn.f32 	%f80, %f78, %f79, %f77;
	ld.global.f32 	%f81, [%rd16+20];
	ld.global.f32 	%f82, [%rd18+20];
	fma.rn.f32 	%f83, %f81, %f82, %f80;
	ld.global.f32 	%f84, [%rd16+24];
	ld.global.f32 	%f85, [%rd18+24];
	fma.rn.f32 	%f86, %f84, %f85, %f83;
	ld.global.f32 	%f87, [%rd16+28];
	ld.global.f32 	%f88, [%rd18+28];
	fma.rn.f32 	%f111, %f87, %f88, %f86;
	add.s32 	%r37, %r37, 8;
$L__BB0_8:
	setp.eq.s32 	%p7, %r11, 0;
	@%p7 bra 	$L__BB0_14;
	and.b32  	%r14, %r23, 3;
	setp.lt.u32 	%p8, %r11, 4;
	@%p8 bra 	$L__BB0_11;
	add.s32 	%r33, %r37, %r2;
	mul.wide.s32 	%rd19, %r33, 4;
	add.s64 	%rd20, %rd2, %rd19;
	ld.global.f32 	%f90, [%rd20];
	mul.wide.u32 	%rd21, %r37, 4;
	add.s64 	%rd22, %rd1, %rd21;
	ld.global.f32 	%f91, [%rd22];
	fma.rn.f32 	%f92, %f90, %f91, %f111;
	ld.global.f32 	%f93, [%rd20+4];
	ld.global.f32 	%f94, [%rd22+4];
	fma.rn.f32 	%f95, %f93, %f94, %f92;
	ld.global.f32 	%f96, [%rd20+8];
	ld.global.f32 	%f97, [%rd22+8];
	fma.rn.f32 	%f98, %f96, %f97, %f95;
	ld.global.f32 	%f99, [%rd20+12];
	ld.global.f32 	%f100, [%rd22+12];
	fma.rn.f32 	%f111, %f99, %f100, %f98;
	add.s32 	%r37, %r37, 4;
$L__BB0_11:
	setp.eq.s32 	%p9, %r14, 0;
	@%p9 bra 	$L__BB0_14;
	mul.wide.u32 	%rd23, %r37, 4;
	add.s64 	%rd30, %rd1, %rd23;
	add.s32 	%r40, %r37, %r2;
	neg.s32 	%r39, %r14;
$L__BB0_13:
	.pragma "nounroll";
	mul.wide.s32 	%rd24, %r40, 4;
	add.s64 	%rd25, %rd2, %rd24;
	ld.global.f32 	%f101, [%rd25];
	ld.global.f32 	%f102, [%rd30];
	fma.rn.f32 	%f111, %f101, %f102, %f111;
	add.s64 	%rd30, %rd30, 4;
	add.s32 	%r40, %r40, 1;
	add.s32 	%r39, %r39, 1;
	setp.ne.s32 	%p10, %r39, 0;
	@%p10 bra 	$L__BB0_13;
$L__BB0_14:
	cvta.to.global.u64 	%rd26, %rd10;
	mul.wide.s32 	%rd27, %r1, 4;
	add.s64 	%rd28, %rd26, %rd27;
	st.global.f32 	[%rd28], %f111;
$L__BB0_15:
	ret;

}
	// .globl	_Z9Tanh_cudaPfPKfi
.visible .entry _Z9Tanh_cudaPfPKfi(
	.param .u64 .ptr .align 1 _Z9Tanh_cudaPfPKfi_param_0,
	.param .u64 .ptr .align 1 _Z9Tanh_cudaPfPKfi_param_1,
	.param .u32 _Z9Tanh_cudaPfPKfi_param_2
)
{
	.reg .pred 	%p<17>;
	.reg .b32 	%r<27>;
	.reg .b32 	%f<91>;
	.reg .b64 	%rd<24>;

	ld.param.u64 	%rd7, [_Z9Tanh_cudaPfPKfi_param_0];
	ld.param.u64 	%rd8, [_Z9Tanh_cudaPfPKfi_param_1];
	ld.param.u32 	%r11, [_Z9Tanh_cudaPfPKfi_param_2];
	cvta.to.global.u64 	%rd1, %rd8;
	cvta.to.global.u64 	%rd2, %rd7;
	mov.u32 	%r26, %tid.x;
	mov.u32 	%r2, %ntid.x;
	setp.ge.s32 	%p1, %r26, %r11;
	@%p1 bra 	$L__BB1_6;
	add.s32 	%r12, %r26, %r2;
	max.u32 	%r13, %r11, %r12;
	setp.lt.u32 	%p2, %r12, %r11;
	selp.u32 	%r14, 1, 0, %p2;
	add.s32 	%r15, %r12, %r14;
	sub.s32 	%r16, %r13, %r15;
	div.u32 	%r17, %r16, %r2;
	add.s32 	%r3, %r17, %r14;
	and.b32  	%r18, %r3, 3;
	setp.eq.s32 	%p3, %r18, 3;
	@%p3 bra 	$L__BB1_4;
	add.s32 	%r19, %r3, 1;
	and.b32  	%r20, %r19, 3;
	mul.wide.u32 	%rd23, %r26, 4;
	mul.wide.u32 	%rd4, %r2, 4;
	neg.s32 	%r24, %r20;
	mad.lo.s32 	%r26, %r2, %r20, %r26;
$L__BB1_3:
	.pragma "nounroll";
	add.s64 	%rd9, %rd2, %rd23;
	ld.global.f32 	%f1, [%rd9];
	add.s64 	%rd10, %rd1, %rd23;
	ld.global.f32 	%f2, [%rd10];
	add.f32 	%f3, %f1, %f2;
	abs.f32 	%f4, %f3;
	mul.f32 	%f5, %f4, 0f4038AA3B;
	ex2.approx.ftz.f32 	%f6, %f5;
	add.f32 	%f7, %f6, 0f3F800000;
	rcp.approx.ftz.f32 	%f8, %f7;
	fma.rn.f32 	%f9, %f8, 0fC0000000, 0f3F800000;
	setp.ge.f32 	%p4, %f4, 0f41102CB4;
	selp.f32 	%f10, 0f3F800000, %f9, %p4;
	copysign.f32 	%f11, %f3, %f10;
	mul.f32 	%f12, %f3, %f3;
	fma.rn.f32 	%f13, %f12, 0f3C80F082, 0fBD563CAE;
	fma.rn.f32 	%f14, %f13, %f12, 0f3E085941;
	fma.rn.f32 	%f15, %f14, %f12, 0fBEAAA9ED;
	fma.rn.f32 	%f16, %f15, %f12, 0f00000000;
	fma.rn.f32 	%f17, %f16, %f3, %f3;
	setp.ge.f32 	%p5, %f4, 0f3F19999A;
	selp.f32 	%f18, %f11, %f17, %p5;
	st.global.f32 	[%rd9], %f18;
	add.s64 	%rd23, %rd23, %rd4;
	add.s32 	%r24, %r24, 1;
	setp.ne.s32 	%p6, %r24, 0;
	@%p6 bra 	$L__BB1_3;
$L__BB1_4:
	setp.lt.u32 	%p7, %r3, 3;
	@%p7 bra 	$L__BB1_6;
$L__BB1_5:
	mul.wide.u32 	%rd11, %r26, 4;
	add.s64 	%rd12, %rd2, %rd11;
	ld.global.f32 	%f19, [%rd12];
	add.s64 	%rd13, %rd1, %rd11;
	ld.global.f32 	%f20, [%rd13];
	add.f32 	%f21, %f19, %f20;
	abs.f32 	%f22, %f21;
	mul.f32 	%f23, %f22, 0f4038AA3B;
	ex2.approx.ftz.f32 	%f24, %f23;
	add.f32 	%f25, %f24, 0f3F800000;
	rcp.approx.ftz.f32 	%f26, %f25;
	fma.rn.f32 	%f27, %f26, 0fC0000000, 0f3F800000;
	setp.ge.f32 	%p8, %f22, 0f41102CB4;
	selp.f32 	%f28, 0f3F800000, %f27, %p8;
	copysign.f32 	%f29, %f21, %f28;
	mul.f32 	%f30, %f21, %f21;
	fma.rn.f32 	%f31, %f30, 0f3C80F082, 0fBD563CAE;
	fma.rn.f32 	%f32, %f31, %f30, 0f3E085941;
	fma.rn.f32 	%f33, %f32, %f30, 0fBEAAA9ED;
	fma.rn.f32 	%f34, %f33, %f30, 0f00000000;
	fma.rn.f32 	%f35, %f34, %f21, %f21;
	setp.ge.f32 	%p9, %f22, 0f3F19999A;
	selp.f32 	%f36, %f29, %f35, %p9;
	st.global.f32 	[%rd12], %f36;
	add.s32 	%r21, %r26, %r2;
	mul.wide.u32 	%rd14, %r21, 4;
	add.s64 	%rd15, %rd2, %rd14;
	ld.global.f32 	%f37, [%rd15];
	add.s64 	%rd16, %rd1, %rd14;
	ld.global.f32 	%f38, [%rd16];
	add.f32 	%f39, %f37, %f38;
	abs.f32 	%f40, %f39;
	mul.f32 	%f41, %f40, 0f4038AA3B;
	ex2.approx.ftz.f32 	%f42, %f41;
	add.f32 	%f43, %f42, 0f3F800000;
	rcp.approx.ftz.f32 	%f44, %f43;
	fma.rn.f32 	%f45, %f44, 0fC0000000, 0f3F800000;
	setp.ge.f32 	%p10, %f40, 0f41102CB4;
	selp.f32 	%f46, 0f3F800000, %f45, %p10;
	copysign.f32 	%f47, %f39, %f46;
	mul.f32 	%f48, %f39, %f39;
	fma.rn.f32 	%f49, %f48, 0f3C80F082, 0fBD563CAE;
	fma.rn.f32 	%f50, %f49, %f48, 0f3E085941;
	fma.rn.f32 	%f51, %f50, %f48, 0fBEAAA9ED;
	fma.rn.f32 	%f52, %f51, %f48, 0f00000000;
	fma.rn.f32 	%f53, %f52, %f39, %f39;
	setp.ge.f32 	%p11, %f40, 0f3F19999A;
	selp.f32 	%f54, %f47, %f53, %p11;
	st.global.f32 	[%rd15], %f54;
	add.s32 	%r22, %r21, %r2;
	mul.wide.u32 	%rd17, %r22, 4;
	add.s64 	%rd18, %rd2, %rd17;
	ld.global.f32 	%f55, [%rd18];
	add.s64 	%rd19, %rd1, %rd17;
	ld.global.f32 	%f56, [%rd19];
	add.f32 	%f57, %f55, %f56;
	abs.f32 	%f58, %f57;
	mul.f32 	%f59, %f58, 0f4038AA3B;
	ex2.approx.ftz.f32 	%f60, %f59;
	add.f32 	%f61, %f60, 0f3F800000;
	rcp.approx.ftz.f32 	%f62, %f61;
	fma.rn.f32 	%f63, %f62, 0fC0000000, 0f3F800000;
	setp.ge.f32 	%p12, %f58, 0f41102CB4;
	selp.f32 	%f64, 0f3F800000, %f63, %p12;
	copysign.f32 	%f65, %f57, %f64;
	mul.f32 	%f66, %f57, %f57;
	fma.rn.f32 	%f67, %f66, 0f3C80F082, 0fBD563CAE;
	fma.rn.f32 	%f68, %f67, %f66, 0f3E085941;
	fma.rn.f32 	%f69, %f68, %f66, 0fBEAAA9ED;
	fma.rn.f32 	%f70, %f69, %f66, 0f00000000;
	fma.rn.f32 	%f71, %f70, %f57, %f57;
	setp.ge.f32 	%p13, %f58, 0f3F19999A;
	selp.f32 	%f72, %f65, %f71, %p13;
	st.global.f32 	[%rd18], %f72;
	add.s32 	%r23, %r22, %r2;
	mul.wide.u32 	%rd20, %r23, 4;
	add.s64 	%rd21, %rd2, %rd20;
	ld.global.f32 	%f73, [%rd21];
	add.s64 	%rd22, %rd1, %rd20;
	ld.global.f32 	%f74, [%rd22];
	add.f32 	%f75, %f73, %f74;
	abs.f32 	%f76, %f75;
	mul.f32 	%f77, %f76, 0f4038AA3B;
	ex2.approx.ftz.f32 	%f78, %f77;
	add.f32 	%f79, %f78, 0f3F800000;
	rcp.approx.ftz.f32 	%f80, %f79;
	fma.rn.f32 	%f81, %f80, 0fC0000000, 0f3F800000;
	setp.ge.f32 	%p14, %f76, 0f41102CB4;
	selp.f32 	%f82, 0f3F800000, %f81, %p14;
	copysign.f32 	%f83, %f75, %f82;
	mul.f32 	%f84, %f75, %f75;
	fma.rn.f32 	%f85, %f84, 0f3C80F082, 0fBD563CAE;
	fma.rn.f32 	%f86, %f85, %f84, 0f3E085941;
	fma.rn.f32 	%f87, %f86, %f84, 0fBEAAA9ED;
	fma.rn.f32 	%f88, %f87, %f84, 0f00000000;
	fma.rn.f32 	%f89, %f88, %f75, %f75;
	setp.ge.f32 	%p15, %f76, 0f3F19999A;
	selp.f32 	%f90, %f83, %f89, %p15;
	st.global.f32 	[%rd21], %f90;
	add.s32 	%r26, %r23, %r2;
	setp.lt.s32 	%p16, %r26, %r11;
	@%p16 bra 	$L__BB1_5;
$L__BB1_6:
	ret;

}
	// .globl	_Z10addmm_cudaPKfS0_S0_Pfii
.visible .entry _Z10addmm_cudaPKfS0_S0_Pfii(
	.param .u64 .ptr .align 1 _Z10addmm_cudaPKfS0_S0_Pfii_param_0,
	.param .u64 .ptr .align 1 _Z10addmm_cudaPKfS0_S0_Pfii_param_1,
	.param .u64 .ptr .align 1 _Z10addmm_cudaPKfS0_S0_Pfii_param_2,
	.param .u64 .ptr .align 1 _Z10addmm_cudaPKfS0_S0_Pfii_param_3,
	.param .u32 _Z10addmm_cudaPKfS0_S0_Pfii_param_4,
	.param .u32 _Z10addmm_cudaPKfS0_S0_Pfii_param_5
)
{
	.reg .pred 	%p<11>;
	.reg .b32 	%r<38>;
	.reg .b32 	%f<110>;
	.reg .b64 	%rd<35>;

	ld.param.u64 	%rd12, [_Z10addmm_cudaPKfS0_S0_Pfii_param_0];
	ld.param.u64 	%rd13, [_Z10addmm_cudaPKfS0_S0_Pfii_param_1];
	ld.param.u64 	%rd10, [_Z10addmm_cudaPKfS0_S0_Pfii_param_2];
	ld.param.u64 	%rd11, [_Z10addmm_cudaPKfS0_S0_Pfii_param_3];
	ld.param.u32 	%r24, [_Z10addmm_cudaPKfS0_S0_Pfii_param_4];
	ld.param.u32 	%r23, [_Z10addmm_cudaPKfS0_S0_Pfii_param_5];
	cvta.to.global.u64 	%rd1, %rd13;
	cvta.to.global.u64 	%rd2, %rd12;
	mov.u32 	%r25, %ctaid.x;
	mov.u32 	%r26, %ntid.x;
	mov.u32 	%r27, %tid.x;
	mad.lo.s32 	%r1, %r25, %r26, %r27;
	setp.ge.s32 	%p1, %r1, %r24;
	@%p1 bra 	$L__BB2_15;
	cvta.to.global.u64 	%rd14, %rd10;
	mul.wide.s32 	%rd15, %r1, 4;
	add.s64 	%rd16, %rd14, %rd15;
	ld.global.f32 	%f109, [%rd16];
	setp.lt.s32 	%p2, %r23, 1;
	@%p2 bra 	$L__BB2_14;
	mul.lo.s32 	%r2, %r23, %r1;
	and.b32  	%r3, %r23, 15;
	setp.lt.u32 	%p3, %r23, 16;
	mov.b32 	%r34, 0;
	@%p3 bra 	$L__BB2_5;
	and.b32  	%r34, %r23, 2147483632;
	neg.s32 	%r32, %r34;
	add.s64 	%rd3, %rd2, 32;
	add.s64 	%rd33, %rd1, 32;
	mov.u32 	%r31, %r2;
$L__BB2_4:
	.pragma "nounroll";
	mul.wide.s32 	%rd17, %r31, 4;
	add.s64 	%rd18, %rd3, %rd17;
	ld.global.f32 	%f16, [%rd18+-32];
	ld.global.f32 	%f17, [%rd33+-32];
	fma.rn.f32 	%f18, %f16, %f17, %f109;
	ld.global.f32 	%f19, [%rd18+-28];
	ld.global.f32 	%f20, [%rd33+-28];
	fma.rn.f32 	%f21, %f19, %f20, %f18;
	ld.global.f32 	%f22, [%rd18+-24];
	ld.global.f32 	%f23, [%rd33+-24];
	fma.rn.f32 	%f24, %f22, %f23, %f21;
	ld.global.f32 	%f25, [%rd18+-20];
	ld.global.f32 	%f26, [%rd33+-20];
	fma.rn.f32 	%f27, %f25, %f26, %f24;
	ld.global.f32 	%f28, [%rd18+-16];
	ld.global.f32 	%f29, [%rd33+-16];
	fma.rn.f32 	%f30, %f28, %f29, %f27;
	ld.global.f32 	%f31, [%rd18+-12];
	ld.global.f32 	%f32, [%rd33+-12];
	fma.rn.f32 	%f33, %f31, %f32, %f30;
	ld.global.f32 	%f34, [%rd18+-8];
	ld.global.f32 	%f35, [%rd33+-8];
	fma.rn.f32 	%f36, %f34, %f35, %f33;
	ld.global.f32 	%f37, [%rd18+-4];
	ld.global.f32 	%f38, [%rd33+-4];
	fma.rn.f32 	%f39, %f37, %f38, %f36;
	ld.global.f32 	%f40, [%rd18];
	ld.global.f32 	%f41, [%rd33];
	fma.rn.f32 	%f42, %f40, %f41, %f39;
	ld.global.f32 	%f43, [%rd18+4];
	ld.global.f32 	%f44, [%rd33+4];
	fma.rn.f32 	%f45, %f43, %f44, %f42;
	ld.global.f32 	%f46, [%rd18+8];
	ld.global.f32 	%f47, [%rd33+8];
	fma.rn.f32 	%f48, %f46, %f47, %f45;
	ld.global.f32 	%f49, [%rd18+12];
	ld.global.f32 	%f50, [%rd33+12];
	fma.rn.f32 	%f51, %f49, %f50, %f48;
	ld.global.f32 	%f52, [%rd18+16];
	ld.global.f32 	%f53, [%rd33+16];
	fma.rn.f32 	%f54, %f52, %f53, %f51;
	ld.global.f32 	%f55, [%rd18+20];
	ld.global.f32 	%f56, [%rd33+20];
	fma.rn.f32 	%f57, %f55, %f56, %f54;
	ld.global.f32 	%f58, [%rd18+24];
	ld.global.f32 	%f59, [%rd33+24];
	fma.rn.f32 	%f60, %f58, %f59, %f57;
	ld.global.f32 	%f61, [%rd18+28];
	ld.global.f32 	%f62, [%rd33+28];
	fma.rn.f32 	%f109, %f61, %f62, %f60;
	add.s32 	%r32, %r32, 16;
	add.s32 	%r31, %r31, 16;
	add.s64 	%rd33, %rd33, 64;
	setp.ne.s32 	%p4, %r32, 0;
	@%p4 bra 	$L__BB2_4;
$L__BB2_5:
	setp.eq.s32 	%p5, %r3, 0;
	@%p5 bra 	$L__BB2_14;
	and.b32  	%r11, %r23, 7;
	setp.lt.u32 	%p6, %r3, 8;
	@%p6 bra 	$L__BB2_8;
	add.s32 	%r29, %r34, %r2;
	mul.wide.s32 	%rd19, %r29, 4;
	add.s64 	%rd20, %rd2, %rd19;
	ld.global.f32 	%f64, [%rd20];
	mul.wide.u32 	%rd21, %r34, 4;
	add.s64 	%rd22, %rd1, %rd21;
	ld.global.f32 	%f65, [%rd22];
	fma.rn.f32 	%f66, %f64, %f65, %f109;
	ld.global.f32 	%f67, [%rd20+4];
	ld.global.f32 	%f68, [%rd22+4];
	fma.rn.f32 	%f69, %f67, %f68, %f66;
	ld.global.f32 	%f70, [%rd20+8];
	ld.global.f32 	%f71, [%rd22+8];
	fma.rn.f32 	%f72, %f70, %f71, %f69;
	ld.global.f32 	%f73, [%rd20+12];
	ld.global.f32 	%f74, [%rd22+12];
	fma.rn.f32 	%f75, %f73, %f74, %f72;
	ld.global.f32 	%f76, [%rd20+16];
	ld.global.f32 	%f77, [%rd22+16];
	fma.rn.f32 	%f78, %f76, %f77, %f75;
	ld.global.f32 	%f79, [%rd20+20];
	ld.global.f32 	%f80, [%rd22+20];
	fma.rn.f32 	%f81, %f79, %f80, %f78;
	ld.global.f32 	%f82, [%rd20+24];
	ld.global.f32 	%f83, [%rd22+24];
	fma.rn.f32 	%f84, %f82, %f83, %f81;
	ld.global.f32 	%f85, [%rd20+28];
	ld.global.f32 	%f86, [%rd22+28];
	fma.rn.f32 	%f109, %f85, %f86, %f84;
	add.s32 	%r34, %r34, 8;
$L__BB2_8:
	setp.eq.s32 	%p7, %r11, 0;
	@%p7 bra 	$L__BB2_14;
	and.b32  	%r14, %r23, 3;
	setp.lt.u32 	%p8, %r11, 4;
	@%p8 bra 	$L__BB2_11;
	add.s32 	%r30, %r34, %r2;
	mul.wide.s32 	%rd23, %r30, 4;
	add.s64 	%rd24, %rd2, %rd23;
	ld.global.f32 	%f88, [%rd24];
	mul.wide.u32 	%rd25, %r34, 4;
	add.s64 	%rd26, %rd1, %rd25;
	ld.global.f32 	%f89, [%rd26];
	fma.rn.f32 	%f90, %f88, %f89, %f109;
	ld.global.f32 	%f91, [%rd24+4];
	ld.global.f32 	%f92, [%rd26+4];
	fma.rn.f32 	%f93, %f91, %f92, %f90;
	ld.global.f32 	%f94, [%rd24+8];
	ld.global.f32 	%f95, [%rd26+8];
	fma.rn.f32 	%f96, %f94, %f95, %f93;
	ld.global.f32 	%f97, [%rd24+12];
	ld.global.f32 	%f98, [%rd26+12];
	fma.rn.f32 	%f109, %f97, %f98, %f96;
	add.s32 	%r34, %r34, 4;
$L__BB2_11:
	setp.eq.s32 	%p9, %r14, 0;
	@%p9 bra 	$L__BB2_14;
	mul.wide.u32 	%rd27, %r34, 4;
	add.s64 	%rd34, %rd1, %rd27;
	add.s32 	%r37, %r34, %r2;
	neg.s32 	%r36, %r14;
$L__BB2_13:
	.pragma "nounroll";
	mul.wide.s32 	%rd28, %r37, 4;
	add.s64 	%rd29, %rd2, %rd28;
	ld.global.f32 	%f99, [%rd29];
	ld.global.f32 	%f100, [%rd34];
	fma.rn.f32 	%f109, %f99, %f100, %f109;
	add.s64 	%rd34, %rd34, 4;
	add.s32 	%r37, %r37, 1;
	add.s32 	%r36, %r36, 1;
	setp.ne.s32 	%p10, %r36, 0;
	@%p10 bra 	$L__BB2_13;
$L__BB2_14:
	cvta.to.global.u64 	%rd30, %rd11;
	add.s64 	%rd32, %rd30, %rd15;
	st.global.f32 	[%rd32], %f109;
$L__BB2_15:
	ret;

}
	// .globl	_Z14softmax_1_cudaPfS_i
.visible .entry _Z14softmax_1_cudaPfS_i(
	.param .u64 .ptr .align 1 _Z14softmax_1_cudaPfS_i_param_0,
	.param .u64 .ptr .align 1 _Z14softmax_1_cudaPfS_i_param_1,
	.param .u32 _Z14softmax_1_cudaPfS_i_param_2
)
{
	.reg .pred 	%p<20>;
	.reg .b32 	%r<83>;
	.reg .b32 	%f<306>;
	.reg .b64 	%rd<31>;

	ld.param.u64 	%rd12, [_Z14softmax_1_cudaPfS_i_param_0];
	ld.param.u64 	%rd11, [_Z14softmax_1_cudaPfS_i_param_1];
	ld.param.u32 	%r31, [_Z14softmax_1_cudaPfS_i_param_2];
	cvta.to.global.u64 	%rd1, %rd12;
	mov.u32 	%r32, %tid.x;
	mov.u32 	%r33, %ctaid.x;
	mov.u32 	%r34, %ntid.x;
	mad.lo.s32 	%r1, %r33, %r34, %r32;
	setp.ge.s32 	%p1, %r1, %r31;
	@%p1 bra 	$L__BB3_28;
	ld.global.f32 	%f296, [%rd1];
	setp.lt.s32 	%p2, %r31, 2;
	@%p2 bra 	$L__BB3_15;
	add.s32 	%r2, %r31, -1;
	add.s32 	%r36, %r31, -2;
	and.b32  	%r3, %r2, 15;
	setp.lt.u32 	%p3, %r36, 15;
	mov.b32 	%r74, 1;
	@%p3 bra 	$L__BB3_6;
	and.b32  	%r38, %r2, -16;
	neg.s32 	%r78, %r38;
	add.s64 	%rd29, %rd1, 32;
	mov.b32 	%r77, 0;
$L__BB3_4:
	.pragma "nounroll";
	ld.global.f32 	%f28, [%rd29+-28];
	max.f32 	%f29, %f296, %f28;
	ld.global.f32 	%f30, [%rd29+-24];
	max.f32 	%f31, %f29, %f30;
	ld.global.f32 	%f32, [%rd29+-20];
	max.f32 	%f33, %f31, %f32;
	ld.global.f32 	%f34, [%rd29+-16];
	max.f32 	%f35, %f33, %f34;
	ld.global.f32 	%f36, [%rd29+-12];
	max.f32 	%f37, %f35, %f36;
	ld.global.f32 	%f38, [%rd29+-8];
	max.f32 	%f39, %f37, %f38;
	ld.global.f32 	%f40, [%rd29+-4];
	max.f32 	%f41, %f39, %f40;
	ld.global.f32 	%f42, [%rd29];
	max.f32 	%f43, %f41, %f42;
	ld.global.f32 	%f44, [%rd29+4];
	max.f32 	%f45, %f43, %f44;
	ld.global.f32 	%f46, [%rd29+8];
	max.f32 	%f47, %f45, %f46;
	ld.global.f32 	%f48, [%rd29+12];
	max.f32 	%f49, %f47, %f48;
	ld.global.f32 	%f50, [%rd29+16];
	max.f32 	%f51, %f49, %f50;
	ld.global.f32 	%f52, [%rd29+20];
	max.f32 	%f53, %f51, %f52;
	ld.global.f32 	%f54, [%rd29+24];
	max.f32 	%f55, %f53, %f54;
	ld.global.f32 	%f56, [%rd29+28];
	max.f32 	%f57, %f55, %f56;
	ld.global.f32 	%f58, [%rd29+32];
	max.f32 	%f296, %f57, %f58;
	add.s32 	%r78, %r78, 16;
	add.s32 	%r77, %r77, 16;
	add.s64 	%rd29, %rd29, 64;
	setp.eq.s32 	%p4, %r78, 0;
	@%p4 bra 	$L__BB3_5;
	bra.uni 	$L__BB3_4;
$L__BB3_5:
	add.s32 	%r74, %r77, 1;
$L__BB3_6:
	setp.eq.s32 	%p5, %r3, 0;
	@%p5 bra 	$L__BB3_15;
	and.b32  	%r7, %r2, 7;
	setp.lt.u32 	%p6, %r3, 8;
	@%p6 bra 	$L__BB3_9;
	mul.wide.u32 	%rd13, %r74, 4;
	add.s64 	%rd14, %rd1, %rd13;
	ld.global.f32 	%f60, [%rd14];
	max.f32 	%f61, %f296, %f60;
	ld.global.f32 	%f62, [%rd14+4];
	max.f32 	%f63, %f61, %f62;
	ld.global.f32 	%f64, [%rd14+8];
	max.f32 	%f65, %f63, %f64;
	ld.global.f32 	%f66, [%rd14+12];
	max.f32 	%f67, %f65, %f66;
	ld.global.f32 	%f68, [%rd14+16];
	max.f32 	%f69, %f67, %f68;
	ld.global.f32 	%f70, [%rd14+20];
	max.f32 	%f71, %f69, %f70;
	ld.global.f32 	%f72, [%rd14+24];
	max.f32 	%f73, %f71, %f72;
	ld.global.f32 	%f74, [%rd14+28];
	max.f32 	%f296, %f73, %f74;
	add.s32 	%r74, %r74, 8;
$L__BB3_9:
	setp.eq.s32 	%p7, %r7, 0;
	@%p7 bra 	$L__BB3_15;
	and.b32  	%r10, %r2, 3;
	setp.lt.u32 	%p8, %r7, 4;
	@%p8 bra 	$L__BB3_12;
	mul.wide.u32 	%rd15, %r74, 4;
	add.s64 	%rd16, %rd1, %rd15;
	ld.global.f32 	%f76, [%rd16];
	max.f32 	%f77, %f296, %f76;
	ld.global.f32 	%f78, [%rd16+4];
	max.f32 	%f79, %f77, %f78;
	ld.global.f32 	%f80, [%rd16+8];
	max.f32 	%f81, %f79, %f80;
	ld.global.f32 	%f82, [%rd16+12];
	max.f32 	%f296, %f81, %f82;
	add.s32 	%r74, %r74, 4;
$L__BB3_12:
	setp.eq.s32 	%p9, %r10, 0;
	@%p9 bra 	$L__BB3_15;
	mul.wide.u32 	%rd17, %r74, 4;
	add.s64 	%rd28, %rd1, %rd17;
	neg.s32 	%r76, %r10;
$L__BB3_14:
	.pragma "nounroll";
	ld.global.f32 	%f83, [%rd28];
	max.f32 	%f296, %f296, %f83;
	add.s64 	%rd28, %rd28, 4;
	add.s32 	%r76, %r76, 1;
	setp.ne.s32 	%p10, %r76, 0;
	@%p10 bra 	$L__BB3_14;
$L__BB3_15:
	setp.lt.s32 	%p11, %r31, 1;
	mov.f32 	%f305, 0f00000000;
	@%p11 bra 	$L__BB3_27;
	and.b32  	%r16, %r31, 7;
	setp.lt.u32 	%p12, %r31, 8;
	mov.f32 	%f305, 0f00000000;
	mov.b32 	%r80, 0;
	@%p12 bra 	$L__BB3_19;
	and.b32  	%r80, %r31, 2147483640;
	neg.s32 	%r79, %r80;
	add.s64 	%rd30, %rd1, 16;
	mov.f32 	%f305, 0f00000000;
$L__BB3_18:
	.pragma "nounroll";
	ld.global.f32 	%f88, [%rd30+-16];
	sub.f32 	%f89, %f88, %f296;
	fma.rn.f32 	%f90, %f89, 0f3BBB989D, 0f3F000000;
	cvt.sat.f32.f32 	%f91, %f90;
	mov.f32 	%f92, 0f4B400001;
	mov.f32 	%f93, 0f437C0000;
	fma.rm.f32 	%f94, %f91, %f93, %f92;
	add.f32 	%f95, %f94, 0fCB40007F;
	neg.f32 	%f96, %f95;
	fma.rn.f32 	%f97, %f89, 0f3FB8AA3B, %f96;
	fma.rn.f32 	%f98, %f89, 0f32A57060, %f97;
	mov.b32 	%r40, %f94;
	shl.b32 	%r41, %r40, 23;
	mov.b32 	%f99, %r41;
	ex2.approx.ftz.f32 	%f100, %f98;
	fma.rn.f32 	%f101, %f100, %f99, %f305;
	ld.global.f32 	%f102, [%rd30+-12];
	sub.f32 	%f103, %f102, %f296;
	fma.rn.f32 	%f104, %f103, 0f3BBB989D, 0f3F000000;
	cvt.sat.f32.f32 	%f105, %f104;
	fma.rm.f32 	%f106, %f105, %f93, %f92;
	add.f32 	%f107, %f106, 0fCB40007F;
	neg.f32 	%f108, %f107;
	fma.rn.f32 	%f109, %f103, 0f3FB8AA3B, %f108;
	fma.rn.f32 	%f110, %f103, 0f32A57060, %f109;
	mov.b32 	%r42, %f106;
	shl.b32 	%r43, %r42, 23;
	mov.b32 	%f111, %r43;
	ex2.approx.ftz.f32 	%f112, %f110;
	fma.rn.f32 	%f113, %f112, %f111, %f101;
	ld.global.f32 	%f114, [%rd30+-8];
	sub.f32 	%f115, %f114, %f296;
	fma.rn.f32 	%f116, %f115, 0f3BBB989D, 0f3F000000;
	cvt.sat.f32.f32 	%f117, %f116;
	fma.rm.f32 	%f118, %f117, %f93, %f92;
	add.f32 	%f119, %f118, 0fCB40007F;
	neg.f32 	%f120, %f119;
	fma.rn.f32 	%f121, %f115, 0f3FB8AA3B, %f120;
	fma.rn.f32 	%f122, %f115, 0f32A57060, %f121;
	mov.b32 	%r44, %f118;
	shl.b32 	%r45, %r44, 23;
	mov.b32 	%f123, %r45;
	ex2.approx.ftz.f32 	%f124, %f122;
	fma.rn.f32 	%f125, %f124, %f123, %f113;
	ld.global.f32 	%f126, [%rd30+-4];
	sub.f32 	%f127, %f126, %f296;
	fma.rn.f32 	%f128, %f127, 0f3BBB989D, 0f3F000000;
	cvt.sat.f32.f32 	%f129, %f128;
	fma.rm.f32 	%f130, %f129, %f93, %f92;
	add.f32 	%f131, %f130, 0fCB40007F;
	neg.f32 	%f132, %f131;
	fma.rn.f32 	%f133, %f127, 0f3FB8AA3B, %f132;
	fma.rn.f32 	%f134, %f127, 0f32A57060, %f133;
	mov.b32 	%r46, %f130;
	shl.b32 	%r47, %r46, 23;
	mov.b32 	%f135, %r47;
	ex2.approx.ftz.f32 	%f136, %f134;
	fma.rn.f32 	%f137, %f136, %f135, %f125;
	ld.global.f32 	%f138, [%rd30];
	sub.f32 	%f139, %f138, %f296;
	fma.rn.f32 	%f140, %f139, 0f3BBB989D, 0f3F000000;
	cvt.sat.f32.f32 	%f141, %f140;
	fma.rm.f32 	%f142, %f141, %f93, %f92;
	add.f32 	%f143, %f142, 0fCB40007F;
	neg.f32 	%f144, %f143;
	fma.rn.f32 	%f145, %f139, 0f3FB8AA3B, %f144;
	fma.rn.f32 	%f146, %f139, 0f32A57060, %f145;
	mov.b32 	%r48, %f142;
	shl.b32 	%r49, %r48, 23;
	mov.b32 	%f147, %r49;
	ex2.approx.ftz.f32 	%f148, %f146;
	fma.rn.f32 	%f149, %f148, %f147, %f137;
	ld.global.f32 	%f150, [%rd30+4];
	sub.f32 	%f151, %f150, %f296;
	fma.rn.f32 	%f152, %f151, 0f3BBB989D, 0f3F000000;
	cvt.sat.f32.f32 	%f153, %f152;
	fma.rm.f32 	%f154, %f153, %f93, %f92;
	add.f32 	%f155, %f154, 0fCB40007F;
	neg.f32 	%f156, %f155;
	fma.rn.f32 	%f157, %f151, 0f3FB8AA3B, %f156;
	fma.rn.f32 	%f158, %f151, 0f32A57060, %f157;
	mov.b32 	%r50, %f154;
	shl.b32 	%r51, %r50, 23;
	mov.b32 	%f159, %r51;
	ex2.approx.ftz.f32 	%f160, %f158;
	fma.rn.f32 	%f161, %f160, %f159, %f149;
	ld.global.f32 	%f162, [%rd30+8];
	sub.f32 	%f163, %f162, %f296;
	fma.rn.f32 	%f164, %f163, 0f3BBB989D, 0f3F000000;
	cvt.sat.f32.f32 	%f165, %f164;
	fma.rm.f32 	%f166, %f165, %f93, %f92;
	add.f32 	%f167, %f166, 0fCB40007F;
	neg.f32 	%f168, %f167;
	fma.rn.f32 	%f169, %f163, 0f3FB8AA3B, %f168;
	fma.rn.f32 	%f170, %f163, 0f32A57060, %f169;
	mov.b32 	%r52, %f166;
	shl.b32 	%r53, %r52, 23;
	mov.b32 	%f171, %r53;
	ex2.approx.ftz.f32 	%f172, %f170;
	fma.rn.f32 	%f173, %f172, %f171, %f161;
	ld.global.f32 	%f174, [%rd30+12];
	sub.f32 	%f175, %f174, %f296;
	fma.rn.f32 	%f176, %f175, 0f3BBB989D, 0f3F000000;
	cvt.sat.f32.f32 	%f177, %f176;
	fma.rm.f32 	%f178, %f177, %f93, %f92;
	add.f32 	%f179, %f178, 0fCB40007F;
	neg.f32 	%f180, %f179;
	fma.rn.f32 	%f181, %f175, 0f3FB8AA3B, %f180;
	fma.rn.f32 	%f182, %f175, 0f32A57060, %f181;
	mov.b32 	%r54, %f178;
	shl.b32 	%r55, %r54, 23;
	mov.b32 	%f183, %r55;
	ex2.approx.ftz.f32 	%f184, %f182;
	fma.rn.f32 	%f305, %f184, %f183, %f173;
	add.s32 	%r79, %r79, 8;
	add.s64 	%rd30, %rd30, 32;
	setp.ne.s32 	%p13, %r79, 0;
	@%p13 bra 	$L__BB3_18;
$L__BB3_19:
	setp.eq.s32 	%p14, %r16, 0;
	@%p14 bra 	$L__BB3_27;
	and.b32  	%r26, %r31, 3;
	setp.lt.u32 	%p15, %r16, 4;
	@%p15 bra 	$L__BB3_22;
	mul.wide.u32 	%rd18, %r80, 4;
	add.s64 	%rd19, %rd1, %rd18;
	ld.global.f32 	%f186, [%rd19];
	sub.f32 	%f187, %f186, %f296;
	fma.rn.f32 	%f188, %f187, 0f3BBB989D, 0f3F000000;
	cvt.sat.f32.f32 	%f189, %f188;
	mov.f32 	%f190, 0f4B400001;
	mov.f32 	%f191, 0f437C0000;
	fma.rm.f32 	%f192, %f189, %f191, %f190;
	add.f32 	%f193, %f192, 0fCB40007F;
	neg.f32 	%f194, %f193;
	fma.rn.f32 	%f195, %f187, 0f3FB8AA3B, %f194;
	fma.rn.f32 	%f196, %f187, 0f32A57060, %f195;
	mov.b32 	%r56, %f192;
	shl.b32 	%r57, %r56, 23;
	mov.b32 	%f197, %r57;
	ex2.approx.ftz.f32 	%f198, %f196;
	fma.rn.f32 	%f199, %f198, %f197, %f305;
	ld.global.f32 	%f200, [%rd19+4];
	sub.f32 	%f201, %f200, %f296;
	fma.rn.f32 	%f202, %f201, 0f3BBB989D, 0f3F000000;
	cvt.sat.f32.f32 	%f203, %f202;
	fma.rm.f32 	%f204, %f203, %f191, %f190;
	add.f32 	%f205, %f204, 0fCB40007F;
	neg.f32 	%f206, %f205;
	fma.rn.f32 	%f207, %f201, 0f3FB8AA3B, %f206;
	fma.rn.f32 	%f208, %f201, 0f32A57060, %f207;
	mov.b32 	%r58, %f204;
	shl.b32 	%r59, %r58, 23;
	mov.b32 	%f209, %r59;
	ex2.approx.ftz.f32 	%f210, %f208;
	fma.rn.f32 	%f211, %f210, %f209, %f199;
	ld.global.f32 	%f212, [%rd19+8];
	sub.f32 	%f213, %f212, %f296;
	fma.rn.f32 	%f214, %f213, 0f3BBB989D, 0f3F000000;
	cvt.sat.f32.f32 	%f215, %f214;
	fma.rm.f32 	%f216, %f215, %f191, %f190;
	add.f32 	%f217, %f216, 0fCB40007F;
	neg.f32 	%f218, %f217;
	fma.rn.f32 	%f219, %f213, 0f3FB8AA3B, %f218;
	fma.rn.f32 	%f220, %f213, 0f32A57060, %f219;
	mov.b32 	%r60, %f216;
	shl.b32 	%r61, %r60, 23;
	mov.b32 	%f221, %r61;
	ex2.approx.ftz.f32 	%f222, %f220;
	fma.rn.f32 	%f223, %f222, %f221, %f211;
	ld.global.f32 	%f224, [%rd19+12];
	sub.f32 	%f225, %f224, %f296;
	fma.rn.f32 	%f226, %f225, 0f3BBB989D, 0f3F000000;
	cvt.sat.f32.f32 	%f227, %f226;
	fma.rm.f32 	%f228, %f227, %f191, %f190;
	add.f32 	%f229, %f228, 0fCB40007F;
	neg.f32 	%f230, %f229;
	fma.rn.f32 	%f231, %f225, 0f3FB8AA3B, %f230;
	fma.rn.f32 	%f232, %f225, 0f32A57060, %f231;
	mov.b32 	%r62, %f228;
	shl.b32 	%r63, %r62, 23;
	mov.b32 	%f233, %r63;
	ex2.approx.ftz.f32 	%f234, %f232;
	fma.rn.f32 	%f305, %f234, %f233, %f223;
	add.s32 	%r80, %r80, 4;
$L__BB3_22:
	setp.eq.s32 	%p16, %r26, 0;
	@%p16 bra 	$L__BB3_27;
	setp.eq.s32 	%p17, %r26, 1;
	@%p17 bra 	$L__BB3_25;
	mul.wide.u32 	%rd20, %r80, 4;
	add.s64 	%rd21, %rd1, %rd20;
	ld.global.f32 	%f236, [%rd21];
	sub.f32 	%f237, %f236, %f296;
	fma.rn.f32 	%f238, %f237, 0f3BBB989D, 0f3F000000;
	cvt.sat.f32.f32 	%f239, %f238;
	mov.f32 	%f240, 0f4B400001;
	mov.f32 	%f241, 0f437C0000;
	fma.rm.f32 	%f242, %f239, %f241, %f240;
	add.f32 	%f243, %f242, 0fCB40007F;
	neg.f32 	%f244, %f243;
	fma.rn.f32 	%f245, %f237, 0f3FB8AA3B, %f244;
	fma.rn.f32 	%f246, %f237, 0f32A57060, %f245;
	mov.b32 	%r64, %f242;
	shl.b32 	%r65, %r64, 23;
	mov.b32 	%f247, %r65;
	ex2.approx.ftz.f32 	%f248, %f246;
	fma.rn.f32 	%f249, %f248, %f247, %f305;
	ld.global.f32 	%f250, [%rd21+4];
	sub.f32 	%f251, %f250, %f296;
	fma.rn.f32 	%f252, %f251, 0f3BBB989D, 0f3F000000;
	cvt.sat.f32.f32 	%f253, %f252;
	fma.rm.f32 	%f254, %f253, %f241, %f240;
	add.f32 	%f255, %f254, 0fCB40007F;
	neg.f32 	%f256, %f255;
	fma.rn.f32 	%f257, %f251, 0f3FB8AA3B, %f256;
	fma.rn.f32 	%f258, %f251, 0f32A57060, %f257;
	mov.b32 	%r66, %f254;
	shl.b32 	%r67, %r66, 23;
	mov.b32 	%f259, %r67;
	ex2.approx.ftz.f32 	%f260, %f258;
	fma.rn.f32 	%f305, %f260, %f259, %f249;
	add.s32 	%r80, %r80, 2;
$L__BB3_25:
	and.b32  	%r68, %r31, 1;
	setp.eq.b32 	%p18, %r68, 1;
	not.pred 	%p19, %p18;
	@%p19 bra 	$L__BB3_27;
	mul.wide.u32 	%rd22, %r80, 4;
	add.s64 	%rd23, %rd1, %rd22;
	ld.global.f32 	%f261, [%rd23];
	sub.f32 	%f262, %f261, %f296;
	fma.rn.f32 	%f263, %f262, 0f3BBB989D, 0f3F000000;
	cvt.sat.f32.f32 	%f264, %f263;
	mov.f32 	%f265, 0f4B400001;
	mov.f32 	%f266, 0f437C0000;
	fma.rm.f32 	%f267, %f264, %f266, %f265;
	add.f32 	%f268, %f267, 0fCB40007F;
	neg.f32 	%f269, %f268;
	fma.rn.f32 	%f270, %f262, 0f3FB8AA3B, %f269;
	fma.rn.f32 	%f271, %f262, 0f32A57060, %f270;
	mov.b32 	%r69, %f267;
	shl.b32 	%r70, %r69, 23;
	mov.b32 	%f272, %r70;
	ex2.approx.ftz.f32 	%f273, %f271;
	fma.rn.f32 	%f305, %f273, %f272, %f305;
$L__BB3_27:
	mul.wide.s32 	%rd24, %r1, 4;
	add.s64 	%rd25, %rd1, %rd24;
	ld.global.f32 	%f274, [%rd25];
	sub.f32 	%f275, %f274, %f296;
	fma.rn.f32 	%f276, %f275, 0f3BBB989D, 0f3F000000;
	cvt.sat.f32.f32 	%f277, %f276;
	mov.f32 	%f278, 0f4B400001;
	mov.f32 	%f279, 0f437C0000;
	fma.rm.f32 	%f280, %f277, %f279, %f278;
	add.f32 	%f281, %f280, 0fCB40007F;
	neg.f32 	%f282, %f281;
	fma.rn.f32 	%f283, %f275, 0f3FB8AA3B, %f282;
	fma.rn.f32 	%f284, %f275, 0f32A57060, %f283;
	mov.b32 	%r71, %f280;
	shl.b32 	%r72, %r71, 23;
	mov.b32 	%f285, %r72;
	ex2.approx.ftz.f32 	%f286, %f284;
	mul.f32 	%f287, %f286, %f285;
	div.rn.f32 	%f288, %f287, %f305;
	cvta.to.global.u64 	%rd26, %rd11;
	add.s64 	%rd27, %rd26, %rd24;
	st.global.f32 	[%rd27], %f288;
$L__BB3_28:
	ret;

}


// ===== COMPILED SASS (sm_100) =====

	.target	sm_100

	.elftype	@"ET_EXEC"


//--------------------- .note.nv.tkinfo           --------------------------
	.section	.note.nv.tkinfo,"",@"SHT_NOTE"
	.sectionflags	@"SHF_NOTE_NV_TKINFO"
	.tkinfo
        /*0018*/ 	.word	0x00000002
        /*0030*/ 	.string	""
        /*0030*/ 	.string	"ptxas"
        /*0030*/ 	.string	"Cuda compilation tools, release 13.0, V13.0.88"
        /*0030*/ 	.string	"Build cuda_13.0.r13.0/compiler.36424714_0"
        /*0030*/ 	.string	"-arch sm_100 -m 64 "



//--------------------- .note.nv.cuinfo           --------------------------
	.section	.note.nv.cuinfo,"",@"SHT_NOTE"
	.sectionflags	@"SHF_NOTE_NV_CUINFO"
        /*0018*/ 	.short	0x0002
        /*001a*/ 	.short	0x0064
        /*001c*/ 	.short	0x0082
	.zero		2


//--------------------- .nv.info                  --------------------------
	.section	.nv.info,"",@"SHT_CUDA_INFO"
	.align	4


	//----- nvinfo : EIATTR_REGCOUNT
	.align		4
        /*0000*/ 	.byte	0x04, 0x2f
        /*0002*/ 	.short	(.L_1 - .L_0)
	.align		4
.L_0:
        /*0004*/ 	.word	index@(_Z7mm_cudaPKfS0_Pfii)
        /*0008*/ 	.word	0x0000001e


	//----- nvinfo : EIATTR_FRAME_SIZE
	.align		4
.L_1:
        /*000c*/ 	.byte	0x04, 0x11
        /*000e*/ 	.short	(.L_3 - .L_2)
	.align		4
.L_2:
        /*0010*/ 	.word	index@(_Z7mm_cudaPKfS0_Pfii)
        /*0014*/ 	.word	0x00000000


	//----- nvinfo : EIATTR_REGCOUNT
	.align		4
.L_3:
        /*0018*/ 	.byte	0x04, 0x2f
        /*001a*/ 	.short	(.L_5 - .L_4)
	.align		4
.L_4:
        /*001c*/ 	.word	index@(_Z9Tanh_cudaPfPKfi)
        /*0020*/ 	.word	0x00000018


	//----- nvinfo : EIATTR_FRAME_SIZE
	.align		4
.L_5:
        /*0024*/ 	.byte	0x04, 0x11
        /*0026*/ 	.short	(.L_7 - .L_6)
	.align		4
.L_6:
        /*0028*/ 	.word	index@(_Z9Tanh_cudaPfPKfi)
        /*002c*/ 	.word	0x00000000


	//----- nvinfo : EIATTR_REGCOUNT
	.align		4
.L_7:
        /*0030*/ 	.byte	0x04, 0x2f
        /*0032*/ 	.short	(.L_9 - .L_8)
	.align		4
.L_8:
        /*0034*/ 	.word	index@(_Z10addmm_cudaPKfS0_S0_Pfii)
        /*0038*/ 	.word	0x0000001e


	//----- nvinfo : EIATTR_FRAME_SIZE
	.align		4
.L_9:
        /*003c*/ 	.byte	0x04, 0x11
        /*003e*/ 	.short	(.L_11 - .L_10)
	.align		4
.L_10:
        /*0040*/ 	.word	index@(_Z10addmm_cudaPKfS0_S0_Pfii)
        /*0044*/ 	.word	0x00000000


	//----- nvinfo : EIATTR_REGCOUNT
	.align		4
.L_11:
        /*0048*/ 	.byte	0x04, 0x2f
        /*004a*/ 	.short	(.L_13 - .L_12)
	.align		4
.L_12:
        /*004c*/ 	.word	index@(_Z14softmax_1_cudaPfS_i)
        /*0050*/ 	.word	0x0000001f


	//----- nvinfo : EIATTR_FRAME_SIZE
	.align		4
.L_13:
        /*0054*/ 	.byte	0x04, 0x11
        /*0056*/ 	.short	(.L_15 - .L_14)
	.align		4
.L_14:
        /*0058*/ 	.word	index@($__internal_0_$__cuda_sm3x_div_rn_noftz_f32_slowpath)
        /*005c*/ 	.word	0x00000000


	//----- nvinfo : EIATTR_FRAME_SIZE
	.align		4
.L_15:
        /*0060*/ 	.byte	0x04, 0x11
        /*0062*/ 	.short	(.L_17 - .L_16)
	.align		4
.L_16:
        /*0064*/ 	.word	index@(_Z14softmax_1_cudaPfS_i)
        /*0068*/ 	.word	0x00000000


	//----- nvinfo : EIATTR_MIN_STACK_SIZE
	.align		4
.L_17:
        /*006c*/ 	.byte	0x04, 0x12
        /*006e*/ 	.short	(.L_19 - .L_18)
	.align		4
.L_18:
        /*0070*/ 	.word	index@(_Z14softmax_1_cudaPfS_i)
        /*0074*/ 	.word	0x00000000


	//----- nvinfo : EIATTR_MIN_STACK_SIZE
	.align		4
.L_19:
        /*0078*/ 	.byte	0x04, 0x12
        /*007a*/ 	.short	(.L_21 - .L_20)
	.align		4
.L_20:
        /*007c*/ 	.word	index@(_Z10addmm_cudaPKfS0_S0_Pfii)
        /*0080*/ 	.word	0x00000000


	//----- nvinfo : EIATTR_MIN_STACK_SIZE
	.align		4
.L_21:
        /*0084*/ 	.byte	0x04, 0x12
        /*0086*/ 	.short	(.L_23 - .L_22)
	.align		4
.L_22:
        /*0088*/ 	.word	index@(_Z9Tanh_cudaPfPKfi)
        /*008c*/ 	.word	0x00000000


	//----- nvinfo : EIATTR_MIN_STACK_SIZE
	.align		4
.L_23:
        /*0090*/ 	.byte	0x04, 0x12
        /*0092*/ 	.short	(.L_25 - .L_24)
	.align		4
.L_24:
        /*0094*/ 	.word	index@(_Z7mm_cudaPKfS0_Pfii)
        /*0098*/ 	.word	0x00000000
.L_25:


//--------------------- .nv.compat                --------------------------
	.section	.nv.compat,"",@"SHT_CUDA_COMPAT_INFO"
	.align	4
        /*0000*/ 	.byte	0x02, 0x09, 0x00, 0x00, 0x02, 0x02, 0x01, 0x00, 0x02, 0x05, 0x05, 0x00, 0x03, 0x07, 0x01, 0x01
        /*0010*/ 	.byte	0x02, 0x03, 0x00, 0x00, 0x02, 0x06, 0x01, 0x00, 0x04, 0x0b, 0x08, 0x00, 0x01, 0x00, 0x00, 0x00
        /*0020*/ 	.byte	0x00, 0x00, 0x00, 0x00


//--------------------- .nv.info._Z14softmax_1_cudaPfS_i --------------------------
	.section	.nv.info._Z14softmax_1_cudaPfS_i,"",@"SHT_CUDA_INFO"
	.sectionflags	@""
	.align	4


	//----- nvinfo : EIATTR_CUDA_API_VERSION
	.align		4
        /*0000*/ 	.byte	0x04, 0x37
        /*0002*/ 	.short	(.L_27 - .L_26)
.L_26:
        /*0004*/ 	.word	0x00000082


	//----- nvinfo : EIATTR_KPARAM_INFO
	.align		4
.L_27:
        /*0008*/ 	.byte	0x04, 0x17
        /*000a*/ 	.short	(.L_29 - .L_28)
.L_28:
        /*000c*/ 	.word	0x00000000
        /*0010*/ 	.short	0x0002
        /*0012*/ 	.short	0x0010
        /*0014*/ 	.byte	0x00, 0xf0, 0x11, 0x00


	//----- nvinfo : EIATTR_KPARAM_INFO
	.align		4
.L_29:
        /*0018*/ 	.byte	0x04, 0x17
        /*001a*/ 	.short	(.L_31 - .L_30)
.L_30:
        /*001c*/ 	.word	0x00000000
        /*0020*/ 	.short	0x0001
        /*0022*/ 	.short	0x0008
        /*0024*/ 	.byte	0x00, 0xf5, 0x21, 0x00


	//----- nvinfo : EIATTR_KPARAM_INFO
	.align		4
.L_31:
        /*0028*/ 	.byte	0x04, 0x17
        /*002a*/ 	.short	(.L_33 - .L_32)
.L_32:
        /*002c*/ 	.word	0x00000000
        /*0030*/ 	.short	0x0000
        /*0032*/ 	.short	0x0000
        /*0034*/ 	.byte	0x00, 0xf5, 0x21, 0x00


	//----- nvinfo : EIATTR_SPARSE_MMA_MASK
	.align		4
.L_33:
        /*0038*/ 	.byte	0x03, 0x50
        /*003a*/ 	.short	0x0000


	//----- nvinfo : EIATTR_MAXREG_COUNT
	.align		4
        /*003c*/ 	.byte	0x03, 0x1b
        /*003e*/ 	.short	0x00ff


	//----- nvinfo : EIATTR_MERCURY_ISA_VERSION
	.align		4
        /*0040*/ 	.byte	0x03, 0x5f
        /*0042*/ 	.short	0x0101


	//----- nvinfo : EIATTR_VRC_CTA_INIT_COUNT
	.align		4
        /*0044*/ 	.byte	0x02, 0x4a
	.zero		1
	.zero		1


	//----- nvinfo : EIATTR_EXIT_INSTR_OFFSETS
	.align		4
        /*0048*/ 	.byte	0x04, 0x1c
        /*004a*/ 	.short	(.L_35 - .L_34)


	//   ....[0]....
.L_34:
        /*004c*/ 	.word	0x00000070


	//   ....[1]....
        /*0050*/ 	.word	0x00001540


	//----- nvinfo : EIATTR_CRS_STACK_SIZE
	.align		4
.L_35:
        /*0054*/ 	.byte	0x04, 0x1e
        /*0056*/ 	.short	(.L_37 - .L_36)
.L_36:
        /*0058*/ 	.word	0x00000000


	//----- nvinfo : EIATTR_CBANK_PARAM_SIZE
	.align		4
.L_37:
        /*005c*/ 	.byte	0x03, 0x19
        /*005e*/ 	.short	0x0014


	//----- nvinfo : EIATTR_PARAM_CBANK
	.align		4
        /*0060*/ 	.byte	0x04, 0x0a
        /*0062*/ 	.short	(.L_39 - .L_38)
	.align		4
.L_38:
        /*0064*/ 	.word	index@(.nv.constant0._Z14softmax_1_cudaPfS_i)
        /*0068*/ 	.short	0x0380
        /*006a*/ 	.short	0x0014


	//----- nvinfo : EIATTR_SW_WAR
	.align		4
.L_39:
        /*006c*/ 	.byte	0x04, 0x36
        /*006e*/ 	.short	(.L_41 - .L_40)
.L_40:
        /*0070*/ 	.word	0x00000008
.L_41:


//--------------------- .nv.info._Z10addmm_cudaPKfS0_S0_Pfii --------------------------
	.section	.nv.info._Z10addmm_cudaPKfS0_S0_Pfii,"",@"SHT_CUDA_INFO"
	.sectionflags	@""
	.align	4


	//----- nvinfo : EIATTR_CUDA_API_VERSION
	.align		4
        /*0000*/ 	.byte	0x04, 0x37
        /*0002*/ 	.short	(.L_43 - .L_42)
.L_42:
        /*0004*/ 	.word	0x00000082


	//----- nvinfo : EIATTR_KPARAM_INFO
	.align		4
.L_43:
        /*0008*/ 	.byte	0x04, 0x17
        /*000a*/ 	.short	(.L_45 - .L_44)
.L_44:
        /*000c*/ 	.word	0x00000000
        /*0010*/ 	.short	0x0005
        /*0012*/ 	.short	0x0024
        /*0014*/ 	.byte	0x00, 0xf0, 0x11, 0x00


	//----- nvinfo : EIATTR_KPARAM_INFO
	.align		4
.L_45:
        /*0018*/ 	.byte	0x04, 0x17
        /*001a*/ 	.short	(.L_47 - .L_46)
.L_46:
        /*001c*/ 	.word	0x00000000
        /*0020*/ 	.short	0x0004
        /*0022*/ 	.short	0x0020
        /*0024*/ 	.byte	0x00, 0xf0, 0x11, 0x00


	//----- nvinfo : EIATTR_KPARAM_INFO
	.align		4
.L_47:
        /*0028*/ 	.byte	0x04, 0x17
        /*002a*/ 	.short	(.L_49 - .L_48)
.L_48:
        /*002c*/ 	.word	0x00000000
        /*0030*/ 	.short	0x0003
        /*0032*/ 	.short	0x0018
        /*0034*/ 	.byte	0x00, 0xf5, 0x21, 0x00


	//----- nvinfo : EIATTR_KPARAM_INFO
	.align		4
.L_49:
        /*0038*/ 	.byte	0x04, 0x17
        /*003a*/ 	.short	(.L_51 - .L_50)
.L_50:
        /*003c*/ 	.word	0x00000000
        /*0040*/ 	.short	0x0002
        /*0042*/ 	.short	0x0010
        /*0044*/ 	.byte	0x00, 0xf5, 0x21, 0x00


	//----- nvinfo : EIATTR_KPARAM_INFO
	.align		4
.L_51:
        /*0048*/ 	.byte	0x04, 0x17
        /*004a*/ 	.short	(.L_53 - .L_52)
.L_52:
        /*004c*/ 	.word	0x00000000
        /*0050*/ 	.short	0x0001
        /*0052*/ 	.short	0x0008
        /*0054*/ 	.byte	0x00, 0xf5, 0x21, 0x00


	//----- nvinfo : EIATTR_KPARAM_INFO
	.align		4
.L_53:
        /*0058*/ 	.byte	0x04, 0x17
        /*005a*/ 	.short	(.L_55 - .L_54)
.L_54:
        /*005c*/ 	.word	0x00000000
        /*0060*/ 	.short	0x0000
        /*0062*/ 	.short	0x0000
        /*0064*/ 	.byte	0x00, 0xf5, 0x21, 0x00


	//----- nvinfo : EIATTR_SPARSE_MMA_MASK
	.align		4
.L_55:
        /*0068*/ 	.byte	0x03, 0x50
        /*006a*/ 	.short	0x0000


	//----- nvinfo : EIATTR_MAXREG_COUNT
	.align		4
        /*006c*/ 	.byte	0x03, 0x1b
        /*006e*/ 	.short	0x00ff


	//----- nvinfo : EIATTR_MERCURY_ISA_VERSION
	.align		4
        /*0070*/ 	.byte	0x03, 0x5f
        /*0072*/ 	.short	0x0101


	//----- nvinfo : EIATTR_VRC_CTA_INIT_COUNT
	.align		4
        /*0074*/ 	.byte	0x02, 0x4a
	.zero		1
	.zero		1


	//----- nvinfo : EIATTR_EXIT_INSTR_OFFSETS
	.align		4
        /*0078*/ 	.byte	0x04, 0x1c
        /*007a*/ 	.short	(.L_57 - .L_56)


	//   ....[0]....
.L_56:
        /*007c*/ 	.word	0x00000070


	//   ....[1]....
        /*0080*/ 	.word	0x00000a90


	//----- nvinfo : EIATTR_CBANK_PARAM_SIZE
	.align		4
.L_57:
        /*0084*/ 	.byte	0x03, 0x19
        /*0086*/ 	.short	0x0028


	//----- nvinfo : EIATTR_PARAM_CBANK
	.align		4
        /*0088*/ 	.byte	0x04, 0x0a
        /*008a*/ 	.short	(.L_59 - .L_58)
	.align		4
.L_58:
        /*008c*/ 	.word	index@(.nv.constant0._Z10addmm_cudaPKfS0_S0_Pfii)
        /*0090*/ 	.short	0x0380
        /*0092*/ 	.short	0x0028


	//----- nvinfo : EIATTR_SW_WAR
	.align		4
.L_59:
        /*0094*/ 	.byte	0x04, 0x36
        /*0096*/ 	.short	(.L_61 - .L_60)
.L_60:
        /*0098*/ 	.word	0x00000008
.L_61:


//--------------------- .nv.info._Z9Tanh_cudaPfPKfi --------------------------
	.section	.nv.info._Z9Tanh_cudaPfPKfi,"",@"SHT_CUDA_INFO"
	.sectionflags	@""
	.align	4


	//----- nvinfo : EIATTR_CUDA_API_VERSION
	.align		4
        /*0000*/ 	.byte	0x04, 0x37
        /*0002*/ 	.short	(.L_63 - .L_62)
.L_62:
        /*0004*/ 	.word	0x00000082


	//----- nvinfo : EIATTR_KPARAM_INFO
	.align		4
.L_63:
        /*0008*/ 	.byte	0x04, 0x17
        /*000a*/ 	.short	(.L_65 - .L_64)
.L_64:
        /*000c*/ 	.word	0x00000000
        /*0010*/ 	.short	0x0002
        /*0012*/ 	.short	0x0010
        /*0014*/ 	.byte	0x00, 0xf0, 0x11, 0x00


	//----- nvinfo : EIATTR_KPARAM_INFO
	.align		4
.L_65:
        /*0018*/ 	.byte	0x04, 0x17
        /*001a*/ 	.short	(.L_67 - .L_66)
.L_66:
        /*001c*/ 	.word	0x00000000
        /*0020*/ 	.short	0x0001
        /*0022*/ 	.short	0x0008
        /*0024*/ 	.byte	0x00, 0xf5, 0x21, 0x00


	//----- nvinfo : EIATTR_KPARAM_INFO
	.align		4
.L_67:
        /*0028*/ 	.byte	0x04, 0x17
        /*002a*/ 	.short	(.L_69 - .L_68)
.L_68:
        /*002c*/ 	.word	0x00000000
        /*0030*/ 	.short	0x0000
        /*0032*/ 	.short	0x0000
        /*0034*/ 	.byte	0x00, 0xf5, 0x21, 0x00


	//----- nvinfo : EIATTR_SPARSE_MMA_MASK
	.align		4
.L_69:
        /*0038*/ 	.byte	0x03, 0x50
        /*003a*/ 	.short	0x0000


	//----- nvinfo : EIATTR_MAXREG_COUNT
	.align		4
        /*003c*/ 	.byte	0x03, 0x1b
        /*003e*/ 	.short	0x00ff


	//----- nvinfo : EIATTR_MERCURY_ISA_VERSION
	.align		4
        /*0040*/ 	.byte	0x03, 0x5f
        /*0042*/ 	.short	0x0101


	//----- nvinfo : EIATTR_VRC_CTA_INIT_COUNT
	.align		4
        /*0044*/ 	.byte	0x02, 0x4a
	.zero		1
	.zero		1


	//----- nvinfo : EIATTR_EXIT_INSTR_OFFSETS
	.align		4
        /*0048*/ 	.byte	0x04, 0x1c
        /*004a*/ 	.short	(.L_71 - .L_70)


	//   ....[0]....
.L_70:
        /*004c*/ 	.word	0x00000050


	//   ....[1]....
        /*0050*/ 	.word	0x000004a0


	//   ....[2]....
        /*0054*/ 	.word	0x00000a70


	//----- nvinfo : EIATTR_CRS_STACK_SIZE
	.align		4
.L_71:
        /*0058*/ 	.byte	0x04, 0x1e
        /*005a*/ 	.short	(.L_73 - .L_72)
.L_72:
        /*005c*/ 	.word	0x00000000


	//----- nvinfo : EIATTR_CBANK_PARAM_SIZE
	.align		4
.L_73:
        /*0060*/ 	.byte	0x03, 0x19
        /*0062*/ 	.short	0x0014


	//----- nvinfo : EIATTR_PARAM_CBANK
	.align		4
        /*0064*/ 	.byte	0x04, 0x0a
        /*0066*/ 	.short	(.L_75 - .L_74)
	.align		4
.L_74:
        /*0068*/ 	.word	index@(.nv.constant0._Z9Tanh_cudaPfPKfi)
        /*006c*/ 	.short	0x0380
        /*006e*/ 	.short	0x0014


	//----- nvinfo : EIATTR_SW_WAR
	.align		4
.L_75:
        /*0070*/ 	.byte	0x04, 0x36
        /*0072*/ 	.short	(.L_77 - .L_76)
.L_76:
        /*0074*/ 	.word	0x00000008
.L_77:


//--------------------- .nv.info._Z7mm_cudaPKfS0_Pfii --------------------------
	.section	.nv.info._Z7mm_cudaPKfS0_Pfii,"",@"SHT_CUDA_INFO"
	.sectionflags	@""
	.align	4


	//----- nvinfo : EIATTR_CUDA_API_VERSION
	.align		4
        /*0000*/ 	.byte	0x04, 0x37
        /*0002*/ 	.short	(.L_79 - .L_78)
.L_78:
        /*0004*/ 	.word	0x00000082


	//----- nvinfo : EIATTR_KPARAM_INFO
	.align		4
.L_79:
        /*0008*/ 	.byte	0x04, 0x17
        /*000a*/ 	.short	(.L_81 - .L_80)
.L_80:
        /*000c*/ 	.word	0x00000000
        /*0010*/ 	.short	0x0004
        /*0012*/ 	.short	0x001c
        /*0014*/ 	.byte	0x00, 0xf0, 0x11, 0x00


	//----- nvinfo : EIATTR_KPARAM_INFO
	.align		4
.L_81:
        /*0018*/ 	.byte	0x04, 0x17
        /*001a*/ 	.short	(.L_83 - .L_82)
.L_82:
        /*001c*/ 	.word	0x00000000
        /*0020*/ 	.short	0x0003
        /*0022*/ 	.short	0x0018
        /*0024*/ 	.byte	0x00, 0xf0, 0x11, 0x00


	//----- nvinfo : EIATTR_KPARAM_INFO
	.align		4
.L_83:
        /*0028*/ 	.byte	0x04, 0x17
        /*002a*/ 	.short	(.L_85 - .L_84)
.L_84:
        /*002c*/ 	.word	0x00000000
        /*0030*/ 	.short	0x0002
        /*0032*/ 	.short	0x0010
        /*0034*/ 	.byte	0x00, 0xf5, 0x21, 0x00


	//----- nvinfo : EIATTR_KPARAM_INFO
	.align		4
.L_85:
        /*0038*/ 	.byte	0x04, 0x17
        /*003a*/ 	.short	(.L_87 - .L_86)
.L_86:
        /*003c*/ 	.word	0x00000000
        /*0040*/ 	.short	0x0001
        /*0042*/ 	.short	0x0008
        /*0044*/ 	.byte	0x00, 0xf5, 0x21, 0x00


	//----- nvinfo : EIATTR_KPARAM_INFO
	.align		4
.L_87:
        /*0048*/ 	.byte	0x04, 0x17
        /*004a*/ 	.short	(.L_89 - .L_88)
.L_88:
        /*004c*/ 	.word	0x00000000
        /*0050*/ 	.short	0x0000
        /*0052*/ 	.short	0x0000
        /*0054*/ 	.byte	0x00, 0xf5, 0x21, 0x00


	//----- nvinfo : EIATTR_SPARSE_MMA_MASK
	.align		4
.L_89:
        /*0058*/ 	.byte	0x03, 0x50
        /*005a*/ 	.short	0x0000


	//----- nvinfo : EIATTR_MAXREG_COUNT
	.align		4
        /*005c*/ 	.byte	0x03, 0x1b
        /*005e*/ 	.short	0x00ff


	//----- nvinfo : EIATTR_MERCURY_ISA_VERSION
	.align		4
        /*0060*/ 	.byte	0x03, 0x5f
        /*0062*/ 	.short	0x0101


	//----- nvinfo : EIATTR_VRC_CTA_INIT_COUNT
	.align		4
        /*0064*/ 	.byte	0x02, 0x4a
	.zero		1
	.zero		1


	//----- nvinfo : EIATTR_EXIT_INSTR_OFFSETS
	.align		4
        /*0068*/ 	.byte	0x04, 0x1c
        /*006a*/ 	.short	(.L_91 - .L_90)


	//   ....[0]....
.L_90:
        /*006c*/ 	.word	0x000000a0


	//   ....[1]....
        /*0070*/ 	.word	0x00000ac0


	//----- nvinfo : EIATTR_CBANK_PARAM_SIZE
	.align		4
.L_91:
        /*0074*/ 	.byte	0x03, 0x19
        /*0076*/ 	.short	0x0020


	//----- nvinfo : EIATTR_PARAM_CBANK
	.align		4
        /*0078*/ 	.byte	0x04, 0x0a
        /*007a*/ 	.short	(.L_93 - .L_92)
	.align		4
.L_92:
        /*007c*/ 	.word	index@(.nv.constant0._Z7mm_cudaPKfS0_Pfii)
        /*0080*/ 	.short	0x0380
        /*0082*/ 	.short	0x0020


	//----- nvinfo : EIATTR_SW_WAR
	.align		4
.L_93:
        /*0084*/ 	.byte	0x04, 0x36
        /*0086*/ 	.short	(.L_95 - .L_94)
.L_94:
        /*0088*/ 	.word	0x00000008
.L_95:


//--------------------- .nv.callgraph             --------------------------
	.section	.nv.callgraph,"",@"SHT_CUDA_CALLGRAPH"
	.align	4
	.sectionentsize	8
	.align		4
        /*0000*/ 	.word	0x00000000
	.align		4
        /*0004*/ 	.word	0xffffffff
	.align		4
        /*0008*/ 	.word	0x00000000
	.align		4
        /*000c*/ 	.word	0xfffffffe
	.align		4
        /*0010*/ 	.word	0x00000000
	.align		4
        /*0014*/ 	.word	0xfffffffd
	.align		4
        /*0018*/ 	.word	0x00000000
	.align		4
        /*001c*/ 	.word	0xfffffffc


//--------------------- .text._Z14softmax_1_cudaPfS_i --------------------------
	.section	.text._Z14softmax_1_cudaPfS_i,"ax",@progbits
	.align	128
        .global         _Z14softmax_1_cudaPfS_i
        .type           _Z14softmax_1_cudaPfS_i,@function
        .size           _Z14softmax_1_cudaPfS_i,(.L_x_44 - _Z14softmax_1_cudaPfS_i)
        .other          _Z14softmax_1_cudaPfS_i,@"STO_CUDA_ENTRY STV_DEFAULT"
_Z14softmax_1_cudaPfS_i:
.text._Z14softmax_1_cudaPfS_i:
[----:B------:R-:W-:Y:S01]  /*0000*/  LDC R1, c[0x0][0x37c] ;  /* 0x0000df00ff017b82 */ /* 0x000fe20000000800 */
[----:B------:R-:W0:Y:S07]  /*0010*/  S2R R4, SR_TID.X ;  /* 0x0000000000047919 */ /* 0x000e2e0000002100 */
[----:B------:R-:W0:Y:S01]  /*0020*/  S2UR UR4, SR_CTAID.X ;  /* 0x00000000000479c3 */ /* 0x000e220000002500 */
[----:B------:R-:W1:Y:S07]  /*0030*/  LDCU UR5, c[0x0][0x390] ;  /* 0x00007200ff0577ac */ /* 0x000e6e0008000800 */
[----:B------:R-:W0:Y:S02]  /*0040*/  LDC R3, c[0x0][0x360] ;  /* 0x0000d800ff037b82 */ /* 0x000e240000000800 */
[----:B0-----:R-:W-:-:S05]  /*0050*/  IMAD R4, R3, UR4, R4 ;  /* 0x0000000403047c24 */ /* 0x001fca000f8e0204 */
[----:B-1----:R-:W-:-:S13]  /*0060*/  ISETP.GE.AND P0, PT, R4, UR5, PT ;  /* 0x0000000504007c0c */ /* 0x002fda000bf06270 */
[----:B------:R-:W-:Y:S05]  /*0070*/  @P0 EXIT ;  /* 0x000000000000094d */ /* 0x000fea0003800000 */
[----:B------:R-:W0:Y:S01]  /*0080*/  LDC.64 R2, c[0x0][0x380] ;  /* 0x0000e000ff027b82 */ /* 0x000e220000000a00 */
[----:B------:R-:W0:Y:S02]  /*0090*/  LDCU.64 UR10, c[0x0][0x358] ;  /* 0x00006b00ff0a77ac */ /* 0x000e240008000a00 */
[----:B0-----:R0:W5:Y:S01]  /*00a0*/  LDG.E R0, desc[UR10][R2.64] ;  /* 0x0000000a02007981 */ /* 0x001162000c1e1900 */
[----:B------:R-:W-:-:S09]  /*00b0*/  UISETP.GE.AND UP0, UPT, UR5, 0x2, UPT ;  /* 0x000000020500788c */ /* 0x000fd2000bf06270 */
[----:B0-----:R-:W-:Y:S05]  /*00c0*/  BRA.U !UP0, `(.L_x_0) ;  /* 0x0000000508787547 */ /* 0x001fea000b800000 */
[----:B------:R-:W-:Y:S01]  /*00d0*/  UIADD3 UR4, UPT, UPT, UR5, -0x1, URZ ;  /* 0xffffffff05047890 */ /* 0x000fe2000fffe0ff */
[----:B------:R-:W-:Y:S01]  /*00e0*/  HFMA2 R5, -RZ, RZ, 0, 5.9604644775390625e-08 ;  /* 0x00000001ff057431 */ /* 0x000fe200000001ff */
[----:B------:R-:W-:Y:S02]  /*00f0*/  UIADD3 UR5, UPT, UPT, UR5, -0x2, URZ ;  /* 0xfffffffe05057890 */ /* 0x000fe4000fffe0ff */
[----:B------:R-:W-:Y:S02]  /*0100*/  ULOP3.LUT UR8, UR4, 0xf, URZ, 0xc0, !UPT ;  /* 0x0000000f04087892 */ /* 0x000fe4000f8ec0ff */
[----:B------:R-:W-:-:S09]  /*0110*/  UISETP.GE.U32.AND UP0, UPT, UR5, 0xf, UPT ;  /* 0x0000000f0500788c */ /* 0x000fd2000bf06070 */
[----:B------:R-:W-:Y:S05]  /*0120*/  BRA.U !UP0, `(.L_x_1) ;  /* 0x0000000108a07547 */ /* 0x000fea000b800000 */
[----:B------:R-:W0:Y:S01]  /*0130*/  LDCU.64 UR6, c[0x0][0x380] ;  /* 0x00007000ff0677ac */ /* 0x000e220008000a00 */
[----:B------:R-:W-:Y:S01]  /*0140*/  MOV R5, RZ ;  /* 0x000000ff00057202 */ /* 0x000fe20000000f00 */
[----:B------:R-:W-:-:S04]  /*0150*/  ULOP3.LUT UR5, UR4, 0xfffffff0, URZ, 0xc0, !UPT ;  /* 0xfffffff004057892 */ /* 0x000fc8000f8ec0ff */
[----:B------:R-:W-:Y:S02]  /*0160*/  UIADD3 UR5, UPT, UPT, -UR5, URZ, URZ ;  /* 0x000000ff05057290 */ /* 0x000fe4000fffe1ff */
[----:B0-----:R-:W-:-:S04]  /*0170*/  UIADD3 UR6, UP0, UPT, UR6, 0x20, URZ ;  /* 0x0000002006067890 */ /* 0x001fc8000ff1e0ff */
[----:B------:R-:W-:Y:S02]  /*0180*/  UIADD3.X UR7, UPT, UPT, URZ, UR7, URZ, UP0, !UPT ;  /* 0x00000007ff077290 */ /* 0x000fe400087fe4ff */
[----:B------:R-:W-:-:S04]  /*0190*/  MOV R9, UR6 ;  /* 0x0000000600097c02 */ /* 0x000fc80008000f00 */
[----:B------:R-:W-:-:S07]  /*01a0*/  MOV R3, UR7 ;  /* 0x0000000700037c02 */ /* 0x000fce0008000f00 */
.L_x_2:
[----:B------:R-:W-:-:S05]  /*01b0*/  MOV R2, R9 ;  /* 0x0000000900027202 */ /* 0x000fca0000000f00 */
[----:B------:R-:W2:Y:S04]  /*01c0*/  LDG.E R9, desc[UR10][R2.64+-0x1c] ;  /* 0xffffe40a02097981 */ /* 0x000ea8000c1e1900 */
[----:B------:R-:W2:Y:S04]  /*01d0*/  LDG.E R8, desc[UR10][R2.64+-0x18] ;  /* 0xffffe80a02087981 */ /* 0x000ea8000c1e1900 */
[----:B------:R-:W3:Y:S04]  /*01e0*/  LDG.E R11, desc[UR10][R2.64+-0x14] ;  /* 0xffffec0a020b7981 */ /* 0x000ee8000c1e1900 */
[----:B------:R-:W3:Y:S04]  /*01f0*/  LDG.E R10, desc[UR10][R2.64+-0x10] ;  /* 0xfffff00a020a7981 */ /* 0x000ee8000c1e1900 */
[----:B------:R-:W4:Y:S04]  /*0200*/  LDG.E R13, desc[UR10][R2.64+-0xc] ;  /* 0xfffff40a020d7981 */ /* 0x000f28000c1e1900 */
        /* <DEDUP_REMOVED lines=10> */
[----:B------:R0:W4:Y:S01]  /*02b0*/  LDG.E R7, desc[UR10][R2.64+0x20] ;  /* 0x0000200a02077981 */ /* 0x000122000c1e1900 */
[----:B------:R-:W-:Y:S01]  /*02c0*/  UIADD3 UR5, UPT, UPT, UR5, 0x10, URZ ;  /* 0x0000001005057890 */ /* 0x000fe2000fffe0ff */
[----:B------:R-:W-:-:S03]  /*02d0*/  IADD3 R5, PT, PT, R5, 0x10, RZ ;  /* 0x0000001005057810 */ /* 0x000fc60007ffe0ff */
[----:B------:R-:W-:Y:S01]  /*02e0*/  UISETP.NE.AND UP0, UPT, UR5, URZ, UPT ;  /* 0x000000ff0500728c */ /* 0x000fe2000bf05270 */
[----:B--2--5:R-:W-:Y:S02]  /*02f0*/  FMNMX3 R8, R0, R9, R8, !PT ;  /* 0x0000000900087276 */ /* 0x024fe40007800008 */
[----:B------:R-:W-:-:S04]  /*0300*/  IADD3 R9, P0, PT, R2, 0x40, RZ ;  /* 0x0000004002097810 */ /* 0x000fc80007f1e0ff */
[----:B0-----:R-:W-:Y:S02]  /*0310*/  IADD3.X R3, PT, PT, RZ, R3, RZ, P0, !PT ;  /* 0x00000003ff037210 */ /* 0x001fe400007fe4ff */
[----:B---3--:R-:W-:-:S04]  /*0320*/  FMNMX3 R8, R8, R11, R10, !PT ;  /* 0x0000000b08087276 */ /* 0x008fc8000780000a */
[----:B----4-:R-:W-:-:S04]  /*0330*/  FMNMX3 R8, R8, R13, R12, !PT ;  /* 0x0000000d08087276 */ /* 0x010fc8000780000c */
[----:B------:R-:W-:-:S04]  /*0340*/  FMNMX3 R8, R8, R15, R14, !PT ;  /* 0x0000000f08087276 */ /* 0x000fc8000780000e */
[----:B------:R-:W-:-:S04]  /*0350*/  FMNMX3 R8, R8, R17, R16, !PT ;  /* 0x0000001108087276 */ /* 0x000fc80007800010 */
[----:B------:R-:W-:-:S04]  /*0360*/  FMNMX3 R8, R8, R19, R18, !PT ;  /* 0x0000001308087276 */ /* 0x000fc80007800012 */
[----:B------:R-:W-:-:S04]  /*0370*/  FMNMX3 R8, R8, R21, R20, !PT ;  /* 0x0000001508087276 */ /* 0x000fc80007800014 */
[----:B------:R-:W-:Y:S01]  /*0380*/  FMNMX3 R0, R8, R6, R7, !PT ;  /* 0x0000000608007276 */ /* 0x000fe20007800007 */
[----:B------:R-:W-:Y:S06]  /*0390*/  BRA.U UP0, `(.L_x_2) ;  /* 0xfffffffd00847547 */ /* 0x000fec000b83ffff */
[----:B------:R-:W-:-:S07]  /*03a0*/  IADD3 R5, PT, PT, R5, 0x1, RZ ;  /* 0x0000000105057810 */ /* 0x000fce0007ffe0ff */
.L_x_1:
[----:B------:R-:W-:-:S09]  /*03b0*/  UISETP.NE.AND UP0, UPT, UR8, URZ, UPT ;  /* 0x000000ff0800728c */ /* 0x000fd2000bf05270 */
[----:B------:R-:W-:Y:S05]  /*03c0*/  BRA.U !UP0, `(.L_x_0) ;  /* 0x0000000108b87547 */ /* 0x000fea000b800000 */
[----:B------:R-:W-:Y:S02]  /*03d0*/  UISETP.GE.U32.AND UP0, UPT, UR8, 0x8, UPT ;  /* 0x000000080800788c */ /* 0x000fe4000bf06070 */
[----:B------:R-:W-:-:S04]  /*03e0*/  ULOP3.LUT UR5, UR4, 0x7, URZ, 0xc0, !UPT ;  /* 0x0000000704057892 */ /* 0x000fc8000f8ec0ff */
[----:B------:R-:W-:-:S03]  /*03f0*/  UISETP.NE.AND UP1, UPT, UR5, URZ, UPT ;  /* 0x000000ff0500728c */ /* 0x000fc6000bf25270 */
[----:B------:R-:W-:Y:S08]  /*0400*/  BRA.U !UP0, `(.L_x_3) ;  /* 0x00000001083c7547 */ /* 0x000ff0000b800000 */
[----:B------:R-:W0:Y:S02]  /*0410*/  LDC.64 R2, c[0x0][0x380] ;  /* 0x0000e000ff027b82 */ /* 0x000e240000000a00 */
[----:B0-----:R-:W-:-:S05]  /*0420*/  IMAD.WIDE.U32 R2, R5, 0x4, R2 ;  /* 0x0000000405027825 */ /* 0x001fca00078e0002 */
[----:B------:R-:W2:Y:S04]  /*0430*/  LDG.E R7, desc[UR10][R2.64] ;  /* 0x0000000a02077981 */ /* 0x000ea8000c1e1900 */
[----:B------:R-:W2:Y:S04]  /*0440*/  LDG.E R6, desc[UR10][R2.64+0x4] ;  /* 0x0000040a02067981 */ /* 0x000ea8000c1e1900 */
[----:B------:R-:W3:Y:S04]  /*0450*/  LDG.E R9, desc[UR10][R2.64+0x8] ;  /* 0x0000080a02097981 */ /* 0x000ee8000c1e1900 */
[----:B------:R-:W3:Y:S04]  /*0460*/  LDG.E R8, desc[UR10][R2.64+0xc] ;  /* 0x00000c0a02087981 */ /* 0x000ee8000c1e1900 */
[----:B------:R-:W4:Y:S04]  /*0470*/  LDG.E R11, desc[UR10][R2.64+0x10] ;  /* 0x0000100a020b7981 */ /* 0x000f28000c1e1900 */
[----:B------:R-:W4:Y:S04]  /*0480*/  LDG.E R10, desc[UR10][R2.64+0x14] ;  /* 0x0000140a020a7981 */ /* 0x000f28000c1e1900 */
[----:B------:R-:W4:Y:S04]  /*0490*/  LDG.E R13, desc[UR10][R2.64+0x18] ;  /* 0x0000180a020d7981 */ /* 0x000f28000c1e1900 */
[----:B------:R-:W4:Y:S01]  /*04a0*/  LDG.E R12, desc[UR10][R2.64+0x1c] ;  /* 0x00001c0a020c7981 */ /* 0x000f22000c1e1900 */
[----:B------:R-:W-:-:S02]  /*04b0*/  IADD3 R5, PT, PT, R5, 0x8, RZ ;  /* 0x0000000805057810 */ /* 0x000fc40007ffe0ff */
[----:B--2--5:R-:W-:-:S04]  /*04c0*/  FMNMX3 R6, R0, R7, R6, !PT ;  /* 0x0000000700067276 */ /* 0x024fc80007800006 */
[----:B---3--:R-:W-:-:S04]  /*04d0*/  FMNMX3 R6, R6, R9, R8, !PT ;  /* 0x0000000906067276 */ /* 0x008fc80007800008 */
[----:B----4-:R-:W-:-:S04]  /*04e0*/  FMNMX3 R6, R6, R11, R10, !PT ;  /* 0x0000000b06067276 */ /* 0x010fc8000780000a */
[----:B------:R-:W-:-:S07]  /*04f0*/  FMNMX3 R0, R6, R13, R12, !PT ;  /* 0x0000000d06007276 */ /* 0x000fce000780000c */
.L_x_3:
        /* <DEDUP_REMOVED lines=10> */
[----:B------:R-:W3:Y:S01]  /*05a0*/  LDG.E R8, desc[UR10][R2.64+0xc] ;  /* 0x00000c0a02087981 */ /* 0x000ee2000c1e1900 */
[----:B------:R-:W-:-:S02]  /*05b0*/  IADD3 R5, PT, PT, R5, 0x4, RZ ;  /* 0x0000000405057810 */ /* 0x000fc40007ffe0ff */
[----:B--2--5:R-:W-:-:S04]  /*05c0*/  FMNMX3 R0, R0, R7, R6, !PT ;  /* 0x0000000700007276 */ /* 0x024fc80007800006 */
[----:B---3--:R-:W-:-:S07]  /*05d0*/  FMNMX3 R0, R0, R9, R8, !PT ;  /* 0x0000000900007276 */ /* 0x008fce0007800008 */
.L_x_4:
[----:B------:R-:W-:Y:S05]  /*05e0*/  BRA.U !UP1, `(.L_x_0) ;  /* 0x0000000109307547 */ /* 0x000fea000b800000 */
[----:B------:R-:W0:Y:S01]  /*05f0*/  LDC.64 R2, c[0x0][0x380] ;  /* 0x0000e000ff027b82 */ /* 0x000e220000000a00 */
[----:B------:R-:W-:Y:S01]  /*0600*/  UIADD3 UR4, UPT, UPT, -UR4, URZ, URZ ;  /* 0x000000ff04047290 */ /* 0x000fe2000fffe1ff */
[----:B0-----:R-:W-:-:S05]  /*0610*/  IMAD.WIDE.U32 R2, R5, 0x4, R2 ;  /* 0x0000000405027825 */ /* 0x001fca00078e0002 */
[----:B------:R-:W-:-:S07]  /*0620*/  MOV R5, R3 ;  /* 0x0000000300057202 */ /* 0x000fce0000000f00 */
.L_x_5:
[----:B------:R-:W-:-:S06]  /*0630*/  MOV R3, R5 ;  /* 0x0000000500037202 */ /* 0x000fcc0000000f00 */
[----:B------:R0:W2:Y:S01]  /*0640*/  LDG.E R3, desc[UR10][R2.64] ;  /* 0x0000000a02037981 */ /* 0x0000a2000c1e1900 */
[----:B------:R-:W-:-:S04]  /*0650*/  UIADD3 UR4, UPT, UPT, UR4, 0x1, URZ ;  /* 0x0000000104047890 */ /* 0x000fc8000fffe0ff */
[----:B------:R-:W-:Y:S01]  /*0660*/  UISETP.NE.AND UP0, UPT, UR4, URZ, UPT ;  /* 0x000000ff0400728c */ /* 0x000fe2000bf05270 */
[----:B0-----:R-:W-:-:S04]  /*0670*/  IADD3 R2, P0, PT, R2, 0x4, RZ ;  /* 0x0000000402027810 */ /* 0x001fc80007f1e0ff */
[----:B------:R-:W-:Y:S02]  /*0680*/  IADD3.X R5, PT, PT, RZ, R5, RZ, P0, !PT ;  /* 0x00000005ff057210 */ /* 0x000fe400007fe4ff */
[----:B--2--5:R-:W-:Y:S02]  /*0690*/  FMNMX R0, R3, R0, !PT ;  /* 0x0000000003007209 */ /* 0x024fe40007800000 */
[----:B------:R-:W-:Y:S05]  /*06a0*/  BRA.U UP0, `(.L_x_5) ;  /* 0xfffffffd00e07547 */ /* 0x000fea000b83ffff */
.L_x_0:
[----:B------:R-:W0:Y:S01]  /*06b0*/  LDCU UR6, c[0x0][0x390] ;  /* 0x00007200ff0677ac */ /* 0x000e220008000800 */
[----:B------:R-:W-:Y:S01]  /*06c0*/  HFMA2 R5, -RZ, RZ, 0, 0 ;  /* 0x00000000ff057431 */ /* 0x000fe200000001ff */
[----:B0-----:R-:W-:-:S09]  /*06d0*/  UISETP.GE.AND UP0, UPT, UR6, 0x1, UPT ;  /* 0x000000010600788c */ /* 0x001fd2000bf06270 */
[----:B------:R-:W-:Y:S05]  /*06e0*/  BRA.U !UP0, `(.L_x_6) ;  /* 0x0000000d08187547 */ /* 0x000fea000b800000 */
[----:B------:R-:W-:Y:S01]  /*06f0*/  UISETP.GE.U32.AND UP1, UPT, UR6, 0x8, UPT ;  /* 0x000000080600788c */ /* 0x000fe2000bf26070 */
[----:B------:R-:W-:Y:S01]  /*0700*/  MOV R5, RZ ;  /* 0x000000ff00057202 */ /* 0x000fe20000000f00 */
[----:B------:R-:W-:Y:S01]  /*0710*/  ULOP3.LUT UR7, UR6, 0x7, URZ, 0xc0, !UPT ;  /* 0x0000000706077892 */ /* 0x000fe2000f8ec0ff */
[----:B------:R-:W-:-:S03]  /*0720*/  MOV R6, RZ ;  /* 0x000000ff00067202 */ /* 0x000fc60000000f00 */
[----:B------:R-:W-:-:S03]  /*0730*/  UISETP.NE.AND UP0, UPT, UR7, URZ, UPT ;  /* 0x000000ff0700728c */ /* 0x000fc6000bf05270 */
[----:B------:R-:W-:Y:S08]  /*0740*/  BRA.U !UP1, `(.L_x_7) ;  /* 0x0000000509847547 */ /* 0x000ff0000b800000 */
[----:B------:R-:W0:Y:S01]  /*0750*/  LDCU.64 UR4, c[0x0][0x380] ;  /* 0x00007000ff0477ac */ /* 0x000e220008000a00 */
[----:B------:R-:W-:Y:S01]  /*0760*/  MOV R5, RZ ;  /* 0x000000ff00057202 */ /* 0x000fe20000000f00 */
[----:B------:R-:W-:-:S04]  /*0770*/  ULOP3.LUT UR8, UR6, 0x7ffffff8, URZ, 0xc0, !UPT ;  /* 0x7ffffff806087892 */ /* 0x000fc8000f8ec0ff */
[----:B------:R-:W-:Y:S02]  /*0780*/  UIADD3 UR9, UPT, UPT, -UR8, URZ, URZ ;  /* 0x000000ff08097290 */ /* 0x000fe4000fffe1ff */
[----:B------:R-:W-:Y:S01]  /*0790*/  MOV R6, UR8 ;  /* 0x0000000800067c02 */ /* 0x000fe20008000f00 */
[----:B0-----:R-:W-:-:S04]  /*07a0*/  UIADD3 UR4, UP1, UPT, UR4, 0x10, URZ ;  /* 0x0000001004047890 */ /* 0x001fc8000ff3e0ff */
[----:B------:R-:W-:Y:S02]  /*07b0*/  UIADD3.X UR5, UPT, UPT, URZ, UR5, URZ, UP1, !UPT ;  /* 0x00000005ff057290 */ /* 0x000fe40008ffe4ff */
[----:B------:R-:W-:-:S04]  /*07c0*/  MOV R8, UR4 ;  /* 0x0000000400087c02 */ /* 0x000fc80008000f00 */
[----:B------:R-:W-:-:S07]  /*07d0*/  MOV R3, UR5 ;  /* 0x0000000500037c02 */ /* 0x000fce0008000f00 */
.L_x_8:
[----:B------:R-:W-:-:S05]  /*07e0*/  MOV R2, R8 ;  /* 0x0000000800027202 */ /* 0x000fca0000000f00 */
[----:B------:R-:W2:Y:S04]  /*07f0*/  LDG.E R7, desc[UR10][R2.64+-0x10] ;  /* 0xfffff00a02077981 */ /* 0x000ea8000c1e1900 */
[----:B------:R-:W3:Y:S04]  /*0800*/  LDG.E R25, desc[UR10][R2.64+-0xc] ;  /* 0xfffff40a02197981 */ /* 0x000ee8000c1e1900 */
[----:B------:R-:W4:Y:S04]  /*0810*/  LDG.E R21, desc[UR10][R2.64+-0x8] ;  /* 0xfffff80a02157981 */ /* 0x000f28000c1e1900 */
[----:B------:R-:W4:Y:S04]  /*0820*/  LDG.E R23, desc[UR10][R2.64+-0x4] ;  /* 0xfffffc0a02177981 */ /* 0x000f28000c1e1900 */
[----:B------:R-:W4:Y:S04]  /*0830*/  LDG.E R13, desc[UR10][R2.64] ;  /* 0x0000000a020d7981 */ /* 0x000f28000c1e1900 */
[----:B------:R-:W4:Y:S04]  /*0840*/  LDG.E R19, desc[UR10][R2.64+0x4] ;  /* 0x0000040a02137981 */ /* 0x000f28000c1e1900 */
[----:B------:R-:W4:Y:S04]  /*0850*/  LDG.E R17, desc[UR10][R2.64+0x8] ;  /* 0x0000080a02117981 */ /* 0x000f28000c1e1900 */
[----:B------:R-:W4:Y:S01]  /*0860*/  LDG.E R15, desc[UR10][R2.64+0xc] ;  /* 0x00000c0a020f7981 */ /* 0x000f22000c1e1900 */
[----:B------:R-:W-:Y:S01]  /*0870*/  HFMA2 R10, -RZ, RZ, 0.96630859375, -0.0022525787353515625 ;  /* 0x3bbb989dff0a7431 */ /* 0x000fe200000001ff */
[----:B------:R-:W-:Y:S01]  /*0880*/  MOV R11, 0x437c0000 ;  /* 0x437c0000000b7802 */ /* 0x000fe20000000f00 */
[----:B------:R-:W-:-:S04]  /*0890*/  UIADD3 UR9, UPT, UPT, UR9, 0x8, URZ ;  /* 0x0000000809097890 */ /* 0x000fc8000fffe0ff */
[----:B------:R-:W-:Y:S01]  /*08a0*/  UISETP.NE.AND UP1, UPT, UR9, URZ, UPT ;  /* 0x000000ff0900728c */ /* 0x000fe2000bf25270 */
[----:B--2--5:R-:W-:-:S04]  /*08b0*/  FADD R9, R7, -R0 ;  /* 0x8000000007097221 */ /* 0x024fc80000000000 */
[----:B------:R-:W-:Y:S01]  /*08c0*/  FFMA.SAT R8, R9, R10, 0.5 ;  /* 0x3f00000009087423 */ /* 0x000fe2000000200a */
[----:B---3--:R-:W-:-:S03]  /*08d0*/  FADD R25, R25, -R0 ;  /* 0x8000000019197221 */ /* 0x008fc60000000000 */
[-C--:B------:R-:W-:Y:S01]  /*08e0*/  FFMA.RM R7, R8, R11.reuse, 12582913 ;  /* 0x4b40000108077423 */ /* 0x080fe2000000400b */
[-C--:B------:R-:W-:Y:S01]  /*08f0*/  FFMA.SAT R8, R25, R10.reuse, 0.5 ;  /* 0x3f00000019087423 */ /* 0x080fe2000000200a */
[--C-:B----4-:R-:W-:Y:S02]  /*0900*/  FADD R21, R21, -R0.reuse ;  /* 0x8000000015157221 */ /* 0x110fe40000000000 */
[----:B------:R-:W-:Y:S01]  /*0910*/  FADD R12, R7, -12583039 ;  /* 0xcb40007f070c7421 */ /* 0x000fe20000000000 */
[-C--:B------:R-:W-:Y:S01]  /*0920*/  FFMA.RM R8, R8, R11.reuse, 12582913 ;  /* 0x4b40000108087423 */ /* 0x080fe2000000400b */
[-C--:B------:R-:W-:Y:S01]  /*0930*/  FFMA.SAT R16, R21, R10.reuse, 0.5 ;  /* 0x3f00000015107423 */ /* 0x080fe2000000200a */
[----:B------:R-:W-:Y:S01]  /*0940*/  FADD R23, R23, -R0 ;  /* 0x8000000017177221 */ /* 0x000fe20000000000 */
[----:B------:R-:W-:Y:S01]  /*0950*/  FFMA R12, R9, 1.4426950216293334961, -R12 ;  /* 0x3fb8aa3b090c7823 */ /* 0x000fe2000000080c */
[C---:B------:R-:W-:Y:S01]  /*0960*/  FADD R14, R8.reuse, -12583039 ;  /* 0xcb40007f080e7421 */ /* 0x040fe20000000000 */
[----:B------:R-:W-:Y:S01]  /*0970*/  SHF.L.U32 R8, R8, 0x17, RZ ;  /* 0x0000001708087819 */ /* 0x000fe200000006ff */
[----:B------:R-:W-:Y:S01]  /*0980*/  FFMA.SAT R18, R23, R10, 0.5 ;  /* 0x3f00000017127423 */ /* 0x000fe2000000200a */
[----:B------:R-:W-:Y:S01]  /*0990*/  FFMA R12, R9, 1.925963033500011079e-08, R12 ;  /* 0x32a57060090c7823 */ /* 0x000fe2000000000c */
[----:B------:R-:W-:Y:S01]  /*09a0*/  FFMA.RM R9, R16, R11, 12582913 ;  /* 0x4b40000110097423 */ /* 0x000fe2000000400b */
[----:B------:R-:W-:Y:S01]  /*09b0*/  FFMA R14, R25, 1.4426950216293334961, -R14 ;  /* 0x3fb8aa3b190e7823 */ /* 0x000fe2000000080e */
[----:B------:R-:W-:-:S02]  /*09c0*/  FADD R27, R19, -R0 ;  /* 0x80000000131b7221 */ /* 0x000fc40000000000 */
[----:B------:R-:W-:Y:S01]  /*09d0*/  FADD R16, R9, -12583039 ;  /* 0xcb40007f09107421 */ /* 0x000fe20000000000 */
[----:B------:R-:W-:Y:S01]  /*09e0*/  FFMA R14, R25, 1.925963033500011079e-08, R14 ;  /* 0x32a57060190e7823 */ /* 0x000fe2000000000e */
[----:B------:R-:W-:Y:S01]  /*09f0*/  FADD R25, R13, -R0 ;  /* 0x800000000d197221 */ /* 0x000fe20000000000 */
[-C--:B------:R-:W-:Y:S01]  /*0a00*/  FFMA.RM R13, R18, R11.reuse, 12582913 ;  /* 0x4b400001120d7423 */ /* 0x080fe2000000400b */
[----:B------:R-:W-:Y:S01]  /*0a10*/  FFMA R16, R21, 1.4426950216293334961, -R16 ;  /* 0x3fb8aa3b15107823 */ /* 0x000fe20000000810 */
[----:B------:R-:W0:Y:S01]  /*0a20*/  MUFU.EX2 R12, R12 ;  /* 0x0000000c000c7308 */ /* 0x000e220000000800 */
[-C--:B------:R-:W-:Y:S01]  /*0a30*/  FFMA.SAT R22, R25, R10.reuse, 0.5 ;  /* 0x3f00000019167423 */ /* 0x080fe2000000200a */
[----:B------:R-:W-:Y:S01]  /*0a40*/  FADD R20, R13, -12583039 ;  /* 0xcb40007f0d147421 */ /* 0x000fe20000000000 */
[----:B------:R-:W-:Y:S01]  /*0a50*/  FFMA R18, R21, 1.925963033500011079e-08, R16 ;  /* 0x32a5706015127823 */ /* 0x000fe20000000010 */
[----:B------:R-:W-:Y:S01]  /*0a60*/  FADD R21, R17, -R0 ;  /* 0x8000000011157221 */ /* 0x000fe20000000000 */
[-C--:B------:R-:W-:Y:S01]  /*0a70*/  FFMA.RM R16, R22, R11.reuse, 12582913 ;  /* 0x4b40000116107423 */ /* 0x080fe2000000400b */
[----:B------:R-:W-:Y:S01]  /*0a80*/  FFMA R20, R23, 1.4426950216293334961, -R20 ;  /* 0x3fb8aa3b17147823 */ /* 0x000fe20000000814 */
[-C--:B------:R-:W-:Y:S01]  /*0a90*/  FFMA.SAT R26, R27, R10.reuse, 0.5 ;  /* 0x3f0000001b1a7423 */ /* 0x080fe2000000200a */
[----:B------:R-:W1:Y:S01]  /*0aa0*/  MUFU.EX2 R14, R14 ;  /* 0x0000000e000e7308 */ /* 0x000e620000000800 */
[----:B------:R-:W-:Y:S01]  /*0ab0*/  FADD R24, R16, -12583039 ;  /* 0xcb40007f10187421 */ /* 0x000fe20000000000 */
[----:B------:R-:W-:Y:S01]  /*0ac0*/  FFMA R22, R23, 1.925963033500011079e-08, R20 ;  /* 0x32a5706017167823 */ /* 0x000fe20000000014 */
[-C--:B------:R-:W-:Y:S01]  /*0ad0*/  FFMA.RM R19, R26, R11.reuse, 12582913 ;  /* 0x4b4000011a137423 */ /* 0x080fe2000000400b */
[----:B------:R-:W-:Y:S01]  /*0ae0*/  FADD R23, R15, -R0 ;  /* 0x800000000f177221 */ /* 0x000fe20000000000 */
[----:B------:R-:W-:Y:S01]  /*0af0*/  FFMA R24, R25, 1.4426950216293334961, -R24 ;  /* 0x3fb8aa3b19187823 */ /* 0x000fe20000000818 */
[----:B------:R-:W-:Y:S01]  /*0b00*/  SHF.L.U32 R13, R13, 0x17, RZ ;  /* 0x000000170d0d7819 */ /* 0x000fe200000006ff */
[----:B------:R-:W-:Y:S01]  /*0b10*/  FADD R26, R19, -12583039 ;  /* 0xcb40007f131a7421 */ /* 0x000fe20000000000 */
[----:B------:R-:W2:Y:S01]  /*0b20*/  MUFU.EX2 R18, R18 ;  /* 0x0000001200127308 */ /* 0x000ea20000000800 */
[----:B------:R-:W-:Y:S01]  /*0b30*/  FFMA R20, R25, 1.925963033500011079e-08, R24 ;  /* 0x32a5706019147823 */ /* 0x000fe20000000018 */
[-C--:B------:R-:W-:Y:S01]  /*0b40*/  FFMA.SAT R24, R21, R10.reuse, 0.5 ;  /* 0x3f00000015187423 */ /* 0x080fe2000000200a */
[----:B------:R-:W-:Y:S01]  /*0b50*/  FFMA.SAT R28, R23, R10, 0.5 ;  /* 0x3f000000171c7423 */ /* 0x000fe2000000200a */
[----:B------:R-:W-:Y:S01]  /*0b60*/  SHF.L.U32 R10, R7, 0x17, RZ ;  /* 0x00000017070a7819 */ /* 0x000fe200000006ff */
[C---:B------:R-:W-:Y:S01]  /*0b70*/  FFMA R26, R27.reuse, 1.4426950216293334961, -R26 ;  /* 0x3fb8aa3b1b1a7823 */ /* 0x040fe2000000081a */
[-C--:B------:R-:W-:Y:S01]  /*0b80*/  FFMA.RM R15, R24, R11.reuse, 12582913 ;  /* 0x4b400001180f7423 */ /* 0x080fe2000000400b */
[----:B------:R-:W-:Y:S01]  /*0b90*/  FFMA.RM R11, R28, R11, 12582913 ;  /* 0x4b4000011c0b7423 */ /* 0x000fe2000000400b */
[----:B------:R-:W3:Y:S01]  /*0ba0*/  MUFU.EX2 R17, R22 ;  /* 0x0000001600117308 */ /* 0x000ee20000000800 */
[----:B------:R-:W-:Y:S01]  /*0bb0*/  FFMA R26, R27, 1.925963033500011079e-08, R26 ;  /* 0x32a570601b1a7823 */ /* 0x000fe2000000001a */
[----:B------:R-:W-:Y:S01]  /*0bc0*/  FADD R24, R15, -12583039 ;  /* 0xcb40007f0f187421 */ /* 0x000fe20000000000 */
[----:B0-----:R-:W-:Y:S01]  /*0bd0*/  FFMA R5, R10, R12, R5 ;  /* 0x0000000c0a057223 */ /* 0x001fe20000000005 */
[----:B------:R-:W-:Y:S01]  /*0be0*/  FADD R12, R11, -12583039 ;  /* 0xcb40007f0b0c7421 */ /* 0x000fe20000000000 */
[----:B------:R-:W-:Y:S01]  /*0bf0*/  SHF.L.U32 R10, R9, 0x17, RZ ;  /* 0x00000017090a7819 */ /* 0x000fe200000006ff */
[----:B------:R-:W-:Y:S01]  /*0c00*/  FFMA R24, R21, 1.4426950216293334961, -R24 ;  /* 0x3fb8aa3b15187823 */ /* 0x000fe20000000818 */
[----:B-1----:R-:W-:Y:S01]  /*0c10*/  FFMA R5, R8, R14, R5 ;  /* 0x0000000e08057223 */ /* 0x002fe20000000005 */
[----:B------:R-:W0:Y:S01]  /*0c20*/  MUFU.EX2 R20, R20 ;  /* 0x0000001400147308 */ /* 0x000e220000000800 */
[----:B------:R-:W-:Y:S01]  /*0c30*/  FFMA R12, R23, 1.4426950216293334961, -R12 ;  /* 0x3fb8aa3b170c7823 */ /* 0x000fe2000000080c */
[----:B------:R-:W-:Y:S01]  /*0c40*/  FFMA R24, R21, 1.925963033500011079e-08, R24 ;  /* 0x32a5706015187823 */ /* 0x000fe20000000018 */
[----:B--2---:R-:W-:Y:S01]  /*0c50*/  FFMA R10, R10, R18, R5 ;  /* 0x000000120a0a7223 */ /* 0x004fe20000000005 */
[----:B------:R-:W-:Y:S01]  /*0c60*/  SHF.L.U32 R16, R16, 0x17, RZ ;  /* 0x0000001710107819 */ /* 0x000fe200000006ff */
[----:B------:R-:W-:Y:S01]  /*0c70*/  FFMA R12, R23, 1.925963033500011079e-08, R12 ;  /* 0x32a57060170c7823 */ /* 0x000fe2000000000c */
[----:B------:R-:W-:-:S02]  /*0c80*/  SHF.L.U32 R19, R19, 0x17, RZ ;  /* 0x0000001713137819 */ /* 0x000fc400000006ff */
[----:B------:R-:W1:Y:S01]  /*0c90*/  MUFU.EX2 R7, R26 ;  /* 0x0000001a00077308 */ /* 0x000e620000000800 */
[----:B---3--:R-:W-:Y:S01]  /*0ca0*/  FFMA R13, R13, R17, R10 ;  /* 0x000000110d0d7223 */ /* 0x008fe2000000000a */
[----:B------:R-:W-:-:S06]  /*0cb0*/  SHF.L.U32 R8, R15, 0x17, RZ ;  /* 0x000000170f087819 */ /* 0x000fcc00000006ff */
[----:B------:R-:W2:Y:S01]  /*0cc0*/  MUFU.EX2 R24, R24 ;  /* 0x0000001800187308 */ /* 0x000ea20000000800 */
[----:B0-----:R-:W-:-:S07]  /*0cd0*/  FFMA R16, R16, R20, R13 ;  /* 0x0000001410107223 */ /* 0x001fce000000000d */
[----:B------:R-:W0:Y:S01]  /*0ce0*/  MUFU.EX2 R12, R12 ;  /* 0x0000000c000c7308 */ /* 0x000e220000000800 */
[----:B-1----:R-:W-:-:S04]  /*0cf0*/  FFMA R7, R19, R7, R16 ;  /* 0x0000000713077223 */ /* 0x002fc80000000010 */
[----:B--2---:R-:W-:Y:S01]  /*0d00*/  FFMA R7, R8, R24, R7 ;  /* 0x0000001808077223 */ /* 0x004fe20000000007 */
[----:B------:R-:W-:Y:S02]  /*0d10*/  IADD3 R8, P0, PT, R2, 0x20, RZ ;  /* 0x0000002002087810 */ /* 0x000fe40007f1e0ff */
[----:B------:R-:W-:Y:S02]  /*0d20*/  SHF.L.U32 R2, R11, 0x17, RZ ;  /* 0x000000170b027819 */ /* 0x000fe400000006ff */
[----:B------:R-:W-:-:S03]  /*0d30*/  IADD3.X R3, PT, PT, RZ, R3, RZ, P0, !PT ;  /* 0x00000003ff037210 */ /* 0x000fc600007fe4ff */
[----:B0-----:R-:W-:Y:S01]  /*0d40*/  FFMA R5, R2, R12, R7 ;  /* 0x0000000c02057223 */ /* 0x001fe20000000007 */
[----:B------:R-:W-:Y:S06]  /*0d50*/  BRA.U UP1, `(.L_x_8) ;  /* 0xfffffff901a07547 */ /* 0x000fec000b83ffff */
.L_x_7:
        /* <DEDUP_REMOVED lines=8> */
[----:B------:R-:W3:Y:S04]  /*0de0*/  LDG.E R11, desc[UR10][R8.64+0x4] ;  /* 0x0000040a080b7981 */ /* 0x000ee8000c1e1900 */
[----:B------:R-:W4:Y:S04]  /*0df0*/  LDG.E R13, desc[UR10][R8.64+0x8] ;  /* 0x0000080a080d7981 */ /* 0x000f28000c1e1900 */
[----:B------:R0:W4:Y:S01]  /*0e00*/  LDG.E R15, desc[UR10][R8.64+0xc] ;  /* 0x00000c0a080f7981 */ /* 0x000122000c1e1900 */
[----:B------:R-:W-:Y:S01]  /*0e10*/  HFMA2 R12, -RZ, RZ, 0.96630859375, -0.0022525787353515625 ;  /* 0x3bbb989dff0c7431 */ /* 0x000fe200000001ff */
[----:B------:R-:W-:-:S02]  /*0e20*/  MOV R14, 0x437c0000 ;  /* 0x437c0000000e7802 */ /* 0x000fc40000000f00 */
[----:B------:R-:W-:Y:S01]  /*0e30*/  IADD3 R6, PT, PT, R6, 0x4, RZ ;  /* 0x0000000406067810 */ /* 0x000fe20007ffe0ff */
[----:B--2--5:R-:W-:-:S04]  /*0e40*/  FADD R7, R3, -R0 ;  /* 0x8000000003077221 */ /* 0x024fc80000000000 */
[----:B------:R-:W-:Y:S01]  /*0e50*/  FFMA.SAT R2, R7, R12, 0.5 ;  /* 0x3f00000007027423 */ /* 0x000fe2000000200c */
[----:B---3--:R-:W-:-:S03]  /*0e60*/  FADD R11, R11, -R0 ;  /* 0x800000000b0b7221 */ /* 0x008fc60000000000 */
[----:B------:R-:W-:Y:S01]  /*0e70*/  FFMA.RM R2, R2, R14, 12582913 ;  /* 0x4b40000102027423 */ /* 0x000fe2000000400e */
[--C-:B----4-:R-:W-:Y:S01]  /*0e80*/  FADD R13, R13, -R0.reuse ;  /* 0x800000000d0d7221 */ /* 0x110fe20000000000 */
[-C--:B------:R-:W-:Y:S02]  /*0e90*/  FFMA.SAT R3, R11, R12.reuse, 0.5 ;  /* 0x3f0000000b037423 */ /* 0x080fe4000000200c */
[C---:B------:R-:W-:Y:S01]  /*0ea0*/  FADD R10, R2.reuse, -12583039 ;  /* 0xcb40007f020a7421 */ /* 0x040fe20000000000 */
[----:B0-----:R-:W-:Y:S01]  /*0eb0*/  FFMA.SAT R9, R13, R12, 0.5 ;  /* 0x3f0000000d097423 */ /* 0x001fe2000000200c */
[-C--:B------:R-:W-:Y:S01]  /*0ec0*/  FFMA.RM R3, R3, R14.reuse, 12582913 ;  /* 0x4b40000103037423 */ /* 0x080fe2000000400e */
[----:B------:R-:W-:Y:S01]  /*0ed0*/  FADD R15, R15, -R0 ;  /* 0x800000000f0f7221 */ /* 0x000fe20000000000 */
[----:B------:R-:W-:Y:S01]  /*0ee0*/  FFMA R10, R7, 1.4426950216293334961, -R10 ;  /* 0x3fb8aa3b070a7823 */ /* 0x000fe2000000080a */
[----:B------:R-:W-:Y:S01]  /*0ef0*/  SHF.L.U32 R2, R2, 0x17, RZ ;  /* 0x0000001702027819 */ /* 0x000fe200000006ff */
[C---:B------:R-:W-:Y:S01]  /*0f00*/  FADD R8, R3.reuse, -12583039 ;  /* 0xcb40007f03087421 */ /* 0x040fe20000000000 */
[----:B------:R-:W-:Y:S01]  /*0f10*/  SHF.L.U32 R3, R3, 0x17, RZ ;  /* 0x0000001703037819 */ /* 0x000fe200000006ff */
[----:B------:R-:W-:Y:S01]  /*0f20*/  FFMA R10, R7, 1.925963033500011079e-08, R10 ;  /* 0x32a57060070a7823 */ /* 0x000fe2000000000a */
[----:B------:R-:W-:Y:S01]  /*0f30*/  FFMA.RM R7, R9, R14, 12582913 ;  /* 0x4b40000109077423 */ /* 0x000fe2000000400e */
[----:B------:R-:W-:Y:S01]  /*0f40*/  FFMA.SAT R9, R15, R12, 0.5 ;  /* 0x3f0000000f097423 */ /* 0x000fe2000000200c */
[----:B------:R-:W-:-:S02]  /*0f50*/  FFMA R8, R11, 1.4426950216293334961, -R8 ;  /* 0x3fb8aa3b0b087823 */ /* 0x000fc40000000808 */
[----:B------:R-:W-:Y:S01]  /*0f60*/  FADD R12, R7, -12583039 ;  /* 0xcb40007f070c7421 */ /* 0x000fe20000000000 */
[----:B------:R-:W-:Y:S01]  /*0f70*/  FFMA.RM R9, R9, R14, 12582913 ;  /* 0x4b40000109097423 */ /* 0x000fe2000000400e */
[----:B------:R-:W-:Y:S01]  /*0f80*/  FFMA R8, R11, 1.925963033500011079e-08, R8 ;  /* 0x32a570600b087823 */ /* 0x000fe20000000008 */
[----:B------:R-:W0:Y:S01]  /*0f90*/  MUFU.EX2 R10, R10 ;  /* 0x0000000a000a7308 */ /* 0x000e220000000800 */
[----:B------:R-:W-:Y:S01]  /*0fa0*/  FFMA R12, R13, 1.4426950216293334961, -R12 ;  /* 0x3fb8aa3b0d0c7823 */ /* 0x000fe2000000080c */
[----:B------:R-:W-:Y:S01]  /*0fb0*/  FADD R14, R9, -12583039 ;  /* 0xcb40007f090e7421 */ /* 0x000fe20000000000 */
[----:B------:R-:W-:Y:S02]  /*0fc0*/  SHF.L.U32 R7, R7, 0x17, RZ ;  /* 0x0000001707077819 */ /* 0x000fe400000006ff */
[----:B------:R-:W-:Y:S01]  /*0fd0*/  FFMA R12, R13, 1.925963033500011079e-08, R12 ;  /* 0x32a570600d0c7823 */ /* 0x000fe2000000000c */
[C---:B------:R-:W-:Y:S02]  /*0fe0*/  FFMA R14, R15.reuse, 1.4426950216293334961, -R14 ;  /* 0x3fb8aa3b0f0e7823 */ /* 0x040fe4000000080e */
[----:B------:R-:W1:Y:S02]  /*0ff0*/  MUFU.EX2 R8, R8 ;  /* 0x0000000800087308 */ /* 0x000e640000000800 */
[----:B------:R-:W-:-:S06]  /*1000*/  FFMA R14, R15, 1.925963033500011079e-08, R14 ;  /* 0x32a570600f0e7823 */ /* 0x000fcc000000000e */
[----:B------:R-:W2:Y:S01]  /*1010*/  MUFU.EX2 R12, R12 ;  /* 0x0000000c000c7308 */ /* 0x000ea20000000800 */
[----:B0-----:R-:W-:Y:S01]  /*1020*/  FFMA R2, R2, R10, R5 ;  /* 0x0000000a02027223 */ /* 0x001fe20000000005 */
[----:B------:R-:W-:-:S06]  /*1030*/  SHF.L.U32 R5, R9, 0x17, RZ ;  /* 0x0000001709057819 */ /* 0x000fcc00000006ff */
[----:B------:R-:W0:Y:S01]  /*1040*/  MUFU.EX2 R14, R14 ;  /* 0x0000000e000e7308 */ /* 0x000e220000000800 */
[----:B-1----:R-:W-:-:S04]  /*1050*/  FFMA R2, R3, R8, R2 ;  /* 0x0000000803027223 */ /* 0x002fc80000000002 */
[----:B--2---:R-:W-:-:S04]  /*1060*/  FFMA R2, R7, R12, R2 ;  /* 0x0000000c07027223 */ /* 0x004fc80000000002 */
[----:B0-----:R-:W-:-:S07]  /*1070*/  FFMA R5, R5, R14, R2 ;  /* 0x0000000e05057223 */ /* 0x001fce0000000002 */
.L_x_9:
[----:B------:R-:W-:Y:S05]  /*1080*/  BRA.U !UP1, `(.L_x_6) ;  /* 0x0000000109b07547 */ /* 0x000fea000b800000 */
[----:B------:R-:W-:Y:S02]  /*1090*/  UISETP.NE.AND UP0, UPT, UR5, 0x1, UPT ;  /* 0x000000010500788c */ /* 0x000fe4000bf05270 */
[----:B------:R-:W-:-:S04]  /*10a0*/  ULOP3.LUT UR4, UR6, 0x1, URZ, 0xc0, !UPT ;  /* 0x0000000106047892 */ /* 0x000fc8000f8ec0ff */
[----:B------:R-:W-:-:S03]  /*10b0*/  UISETP.NE.U32.AND UP1, UPT, UR4, 0x1, UPT ;  /* 0x000000010400788c */ /* 0x000fc6000bf25070 */
[----:B------:R-:W-:Y:S08]  /*10c0*/  BRA.U !UP0, `(.L_x_10) ;  /* 0x0000000108647547 */ /* 0x000ff0000b800000 */
[----:B------:R-:W0:Y:S02]  /*10d0*/  LDC.64 R2, c[0x0][0x380] ;  /* 0x0000e000ff027b82 */ /* 0x000e240000000a00 */
[----:B0-----:R-:W-:-:S05]  /*10e0*/  IMAD.WIDE.U32 R2, R6, 0x4, R2 ;  /* 0x0000000406027825 */ /* 0x001fca00078e0002 */
[----:B------:R-:W2:Y:S04]  /*10f0*/  LDG.E R7, desc[UR10][R2.64] ;  /* 0x0000000a02077981 */ /* 0x000ea8000c1e1900 */
[----:B------:R-:W3:Y:S01]  /*1100*/  LDG.E R11, desc[UR10][R2.64+0x4] ;  /* 0x0000040a020b7981 */ /* 0x000ee2000c1e1900 */
[----:B------:R-:W-:Y:S01]  /*1110*/  HFMA2 R8, -RZ, RZ, 0.96630859375, -0.0022525787353515625 ;  /* 0x3bbb989dff087431 */ /* 0x000fe200000001ff */
[----:B------:R-:W-:Y:S02]  /*1120*/  MOV R10, 0x437c0000 ;  /* 0x437c0000000a7802 */ /* 0x000fe40000000f00 */
[----:B------:R-:W-:Y:S01]  /*1130*/  IADD3 R6, PT, PT, R6, 0x2, RZ ;  /* 0x0000000206067810 */ /* 0x000fe20007ffe0ff */
[----:B--2--5:R-:W-:-:S04]  /*1140*/  FADD R7, R7, -R0 ;  /* 0x8000000007077221 */ /* 0x024fc80000000000 */
[----:B------:R-:W-:Y:S01]  /*1150*/  FFMA.SAT R9, R7, R8, 0.5 ;  /* 0x3f00000007097423 */ /* 0x000fe20000002008 */
[----:B---3--:R-:W-:-:S03]  /*1160*/  FADD R11, R11, -R0 ;  /* 0x800000000b0b7221 */ /* 0x008fc60000000000 */
[----:B------:R-:W-:Y:S01]  /*1170*/  FFMA.RM R9, R9, R10, 12582913 ;  /* 0x4b40000109097423 */ /* 0x000fe2000000400a */
[----:B------:R-:W-:-:S03]  /*1180*/  FFMA.SAT R13, R11, R8, 0.5 ;  /* 0x3f0000000b0d7423 */ /* 0x000fc60000002008 */
[----:B------:R-:W-:Y:S01]  /*1190*/  FADD R8, R9, -12583039 ;  /* 0xcb40007f09087421 */ /* 0x000fe20000000000 */
[----:B------:R-:W-:-:S03]  /*11a0*/  FFMA.RM R13, R13, R10, 12582913 ;  /* 0x4b4000010d0d7423 */ /* 0x000fc6000000400a */
[----:B------:R-:W-:Y:S01]  /*11b0*/  FFMA R8, R7, 1.4426950216293334961, -R8 ;  /* 0x3fb8aa3b07087823 */ /* 0x000fe20000000808 */
[C---:B------:R-:W-:Y:S01]  /*11c0*/  FADD R2, R13.reuse, -12583039 ;  /* 0xcb40007f0d027421 */ /* 0x040fe20000000000 */
[----:B------:R-:W-:Y:S02]  /*11d0*/  SHF.L.U32 R13, R13, 0x17, RZ ;  /* 0x000000170d0d7819 */ /* 0x000fe400000006ff */
[----:B------:R-:W-:Y:S01]  /*11e0*/  FFMA R8, R7, 1.925963033500011079e-08, R8 ;  /* 0x32a5706007087823 */ /* 0x000fe20000000008 */
[----:B------:R-:W-:-:S04]  /*11f0*/  FFMA R2, R11, 1.4426950216293334961, -R2 ;  /* 0x3fb8aa3b0b027823 */ /* 0x000fc80000000802 */
[----:B------:R-:W-:Y:S01]  /*1200*/  FFMA R11, R11, 1.925963033500011079e-08, R2 ;  /* 0x32a570600b0b7823 */ /* 0x000fe20000000002 */
[----:B------:R-:W0:Y:S01]  /*1210*/  MUFU.EX2 R8, R8 ;  /* 0x0000000800087308 */ /* 0x000e220000000800 */
[----:B------:R-:W-:-:S07]  /*1220*/  SHF.L.U32 R2, R9, 0x17, RZ ;  /* 0x0000001709027819 */ /* 0x000fce00000006ff */
[----:B------:R-:W1:Y:S01]  /*1230*/  MUFU.EX2 R11, R11 ;  /* 0x0000000b000b7308 */ /* 0x000e620000000800 */
[----:B0-----:R-:W-:-:S04]  /*1240*/  FFMA R2, R2, R8, R5 ;  /* 0x0000000802027223 */ /* 0x001fc80000000005 */
[----:B-1----:R-:W-:-:S07]  /*1250*/  FFMA R5, R13, R11, R2 ;  /* 0x0000000b0d057223 */ /* 0x002fce0000000002 */
.L_x_10:
[----:B------:R-:W-:Y:S05]  /*1260*/  BRA.U UP1, `(.L_x_6) ;  /* 0x0000000101387547 */ /* 0x000fea000b800000 */
[----:B------:R-:W0:Y:S02]  /*1270*/  LDC.64 R2, c[0x0][0x380] ;  /* 0x0000e000ff027b82 */ /* 0x000e240000000a00 */
[----:B0-----:R-:W-:-:S06]  /*1280*/  IMAD.WIDE.U32 R6, R6, 0x4, R2 ;  /* 0x0000000406067825 */ /* 0x001fcc00078e0002 */
[----:B------:R-:W2:Y:S01]  /*1290*/  LDG.E R7, desc[UR10][R6.64] ;  /* 0x0000000a06077981 */ /* 0x000ea2000c1e1900 */
[----:B------:R-:W-:Y:S01]  /*12a0*/  HFMA2 R3, -RZ, RZ, 0.96630859375, -0.0022525787353515625 ;  /* 0x3bbb989dff037431 */ /* 0x000fe200000001ff */
[----:B------:R-:W-:Y:S01]  /*12b0*/  MOV R8, 0x437c0000 ;  /* 0x437c000000087802 */ /* 0x000fe20000000f00 */
[----:B--2--5:R-:W-:-:S04]  /*12c0*/  FADD R2, R7, -R0 ;  /* 0x8000000007027221 */ /* 0x024fc80000000000 */
[----:B------:R-:W-:-:S04]  /*12d0*/  FFMA.SAT R3, R2, R3, 0.5 ;  /* 0x3f00000002037423 */ /* 0x000fc80000002003 */
[----:B------:R-:W-:-:S04]  /*12e0*/  FFMA.RM R3, R3, R8, 12582913 ;  /* 0x4b40000103037423 */ /* 0x000fc80000004008 */
[----:B------:R-:W-:-:S04]  /*12f0*/  FADD R9, R3, -12583039 ;  /* 0xcb40007f03097421 */ /* 0x000fc80000000000 */
[----:B------:R-:W-:-:S04]  /*1300*/  FFMA R9, R2, 1.4426950216293334961, -R9 ;  /* 0x3fb8aa3b02097823 */ /* 0x000fc80000000809 */
[----:B------:R-:W-:Y:S01]  /*1310*/  FFMA R9, R2, 1.925963033500011079e-08, R9 ;  /* 0x32a5706002097823 */ /* 0x000fe20000000009 */
[----:B------:R-:W-:-:S05]  /*1320*/  SHF.L.U32 R2, R3, 0x17, RZ ;  /* 0x0000001703027819 */ /* 0x000fca00000006ff */
[----:B------:R-:W0:Y:S02]  /*1330*/  MUFU.EX2 R9, R9 ;  /* 0x0000000900097308 */ /* 0x000e240000000800 */
[----:B0-----:R-:W-:-:S07]  /*1340*/  FFMA R5, R2, R9, R5 ;  /* 0x0000000902057223 */ /* 0x001fce0000000005 */
.L_x_6:
[----:B------:R-:W0:Y:S02]  /*1350*/  LDC.64 R2, c[0x0][0x380] ;  /* 0x0000e000ff027b82 */ /* 0x000e240000000a00 */
[----:B0-----:R-:W-:-:S06]  /*1360*/  IMAD.WIDE R2, R4, 0x4, R2 ;  /* 0x0000000404027825 */ /* 0x001fcc00078e0202 */
[----:B------:R-:W2:Y:S01]  /*1370*/  LDG.E R3, desc[UR10][R2.64] ;  /* 0x0000000a02037981 */ /* 0x000ea2000c1e1900 */
[----:B------:R-:W-:Y:S01]  /*1380*/  MOV R7, 0x3bbb989d ;  /* 0x3bbb989d00077802 */ /* 0x000fe20000000f00 */
[----:B------:R-:W0:Y:S01]  /*1390*/  MUFU.RCP R8, R5 ;  /* 0x0000000500087308 */ /* 0x000e220000001000 */
[----:B------:R-:W-:Y:S01]  /*13a0*/  MOV R9, 0x437c0000 ;  /* 0x437c000000097802 */ /* 0x000fe20000000f00 */
[----:B------:R-:W-:Y:S01]  /*13b0*/  BSSY.RECONVERGENT B0, `(.L_x_11) ;  /* 0x0000015000007945 */ /* 0x000fe20003800200 */
[----:B--2--5:R-:W-:Y:S01]  /*13c0*/  FADD R0, R3, -R0 ;  /* 0x8000000003007221 */ /* 0x024fe20000000000 */
[----:B0-----:R-:W-:-:S03]  /*13d0*/  FFMA R3, R8, -R5, 1 ;  /* 0x3f80000008037423 */ /* 0x001fc60000000805 */
[----:B------:R-:W-:Y:S01]  /*13e0*/  FFMA.SAT R6, R0, R7, 0.5 ;  /* 0x3f00000000067423 */ /* 0x000fe20000002007 */
[----:B------:R-:W-:-:S03]  /*13f0*/  FFMA R3, R8, R3, R8 ;  /* 0x0000000308037223 */ /* 0x000fc60000000008 */
[----:B------:R-:W-:-:S04]  /*1400*/  FFMA.RM R6, R6, R9, 12582913 ;  /* 0x4b40000106067423 */ /* 0x000fc80000004009 */
[----:B------:R-:W-:-:S04]  /*1410*/  FADD R7, R6, -12583039 ;  /* 0xcb40007f06077421 */ /* 0x000fc80000000000 */
[----:B------:R-:W-:-:S04]  /*1420*/  FFMA R7, R0, 1.4426950216293334961, -R7 ;  /* 0x3fb8aa3b00077823 */ /* 0x000fc80000000807 */
[----:B------:R-:W-:Y:S01]  /*1430*/  FFMA R7, R0, 1.925963033500011079e-08, R7 ;  /* 0x32a5706000077823 */ /* 0x000fe20000000007 */
[----:B------:R-:W-:-:S05]  /*1440*/  SHF.L.U32 R0, R6, 0x17, RZ ;  /* 0x0000001706007819 */ /* 0x000fca00000006ff */
[----:B------:R-:W0:Y:S02]  /*1450*/  MUFU.EX2 R7, R7 ;  /* 0x0000000700077308 */ /* 0x000e240000000800 */
[----:B0-----:R-:W-:-:S06]  /*1460*/  FMUL R0, R0, R7 ;  /* 0x0000000700007220 */ /* 0x001fcc0000400000 */
[----:B------:R-:W0:Y:S01]  /*1470*/  FCHK P0, R0, R5 ;  /* 0x0000000500007302 */ /* 0x000e220000000000 */
[----:B------:R-:W-:-:S04]  /*1480*/  FFMA R2, R0, R3, RZ ;  /* 0x0000000300027223 */ /* 0x000fc800000000ff */
[----:B------:R-:W-:-:S04]  /*1490*/  FFMA R6, R2, -R5, R0 ;  /* 0x8000000502067223 */ /* 0x000fc80000000000 */
[----:B------:R-:W-:Y:S01]  /*14a0*/  FFMA R9, R3, R6, R2 ;  /* 0x0000000603097223 */ /* 0x000fe20000000002 */
[----:B0-----:R-:W-:Y:S06]  /*14b0*/  @!P0 BRA `(.L_x_12) ;  /* 0x0000000000108947 */ /* 0x001fec0003800000 */
[----:B------:R-:W-:Y:S02]  /*14c0*/  MOV R3, R5 ;  /* 0x0000000500037202 */ /* 0x000fe40000000f00 */
[----:B------:R-:W-:-:S07]  /*14d0*/  MOV R2, 0x14f0 ;  /* 0x000014f000027802 */ /* 0x000fce0000000f00 */
[----:B------:R-:W-:Y:S05]  /*14e0*/  CALL.REL.NOINC `($__internal_0_$__cuda_sm3x_div_rn_noftz_f32_slowpath) ;  /* 0x0000000000187944 */ /* 0x000fea0003c00000 */
[----:B------:R-:W-:-:S07]  /*14f0*/  MOV R9, R0 ;  /* 0x0000000000097202 */ /* 0x000fce0000000f00 */
.L_x_12:
[----:B------:R-:W-:Y:S05]  /*1500*/  BSYNC.RECONVERGENT B0 ;  /* 0x0000000000007941 */ /* 0x000fea0003800200 */
.L_x_11:
[----:B------:R-:W0:Y:S02]  /*1510*/  LDC.64 R2, c[0x0][0x388] ;  /* 0x0000e200ff027b82 */ /* 0x000e240000000a00 */
[----:B0-----:R-:W-:-:S05]  /*1520*/  IMAD.WIDE R4, R4, 0x4, R2 ;  /* 0x0000000404047825 */ /* 0x001fca00078e0202 */
[----:B------:R-:W-:Y:S01]  /*1530*/  STG.E desc[UR10][R4.64], R9 ;  /* 0x0000000904007986 */ /* 0x000fe2000c10190a */
[----:B------:R-:W-:Y:S05]  /*1540*/  EXIT ;  /* 0x000000000000794d */ /* 0x000fea0003800000 */
        .weak           $__internal_0_$__cuda_sm3x_div_rn_noftz_f32_slowpath
        .type           $__internal_0_$__cuda_sm3x_div_rn_noftz_f32_slowpath,@function
        .size           $__internal_0_$__cuda_sm3x_div_rn_noftz_f32_slowpath,(.L_x_44 - $__internal_0_$__cuda_sm3x_div_rn_noftz_f32_slowpath)
$__internal_0_$__cuda_sm3x_div_rn_noftz_f32_slowpath:
[----:B------:R-:W-:Y:S01]  /*1550*/  SHF.R.U32.HI R6, RZ, 0x17, R3 ;  /* 0x00000017ff067819 */ /* 0x000fe20000011603 */
[----:B------:R-:W-:Y:S01]  /*1560*/  BSSY.RECONVERGENT B1, `(.L_x_13) ;  /* 0x0000063000017945 */ /* 0x000fe20003800200 */
[----:B------:R-:W-:Y:S02]  /*1570*/  SHF.R.U32.HI R5, RZ, 0x17, R0 ;  /* 0x00000017ff057819 */ /* 0x000fe40000011600 */
[----:B------:R-:W-:Y:S02]  /*1580*/  LOP3.LUT R11, R6, 0xff, RZ, 0xc0, !PT ;  /* 0x000000ff060b7812 */ /* 0x000fe400078ec0ff */
[----:B------:R-:W-:Y:S02]  /*1590*/  LOP3.LUT R8, R5, 0xff, RZ, 0xc0, !PT ;  /* 0x000000ff05087812 */ /* 0x000fe400078ec0ff */
[----:B------:R-:W-:Y:S02]  /*15a0*/  IADD3 R9, PT, PT, R11, -0x1, RZ ;  /* 0xffffffff0b097810 */ /* 0x000fe40007ffe0ff */
[----:B------:R-:W-:-:S02]  /*15b0*/  IADD3 R7, PT, PT, R8, -0x1, RZ ;  /* 0xffffffff08077810 */ /* 0x000fc40007ffe0ff */
[----:B------:R-:W-:Y:S02]  /*15c0*/  ISETP.GT.U32.AND P0, PT, R9, 0xfd, PT ;  /* 0x000000fd0900780c */ /* 0x000fe40003f04070 */
[----:B------:R-:W-:Y:S02]  /*15d0*/  MOV R5, R0 ;  /* 0x0000000000057202 */ /* 0x000fe40000000f00 */
[----:B------:R-:W-:-:S13]  /*15e0*/  ISETP.GT.U32.OR P0, PT, R7, 0xfd, P0 ;  /* 0x000000fd0700780c */ /* 0x000fda0000704470 */
[----:B------:R-:W-:Y:S01]  /*15f0*/  @!P0 MOV R6, RZ ;  /* 0x000000ff00068202 */ /* 0x000fe20000000f00 */
[----:B------:R-:W-:Y:S06]  /*1600*/  @!P0 BRA `(.L_x_14) ;  /* 0x00000000005c8947 */ /* 0x000fec0003800000 */
[----:B------:R-:W-:Y:S02]  /*1610*/  FSETP.GTU.FTZ.AND P1, PT, |R3|, +INF , PT ;  /* 0x7f8000000300780b */ /* 0x000fe40003f3c200 */
[----:B------:R-:W-:-:S04]  /*1620*/  FSETP.GTU.FTZ.AND P0, PT, |R0|, +INF , PT ;  /* 0x7f8000000000780b */ /* 0x000fc80003f1c200 */
[----:B------:R-:W-:-:S13]  /*1630*/  PLOP3.LUT P0, PT, P0, P1, PT, 0xf8, 0x8f ;  /* 0x00000000008f781c */ /* 0x000fda0000703f70 */
[----:B------:R-:W-:Y:S05]  /*1640*/  @P0 BRA `(.L_x_15) ;  /* 0x00000004004c0947 */ /* 0x000fea0003800000 */
[----:B------:R-:W-:-:S13]  /*1650*/  LOP3.LUT P0, RZ, R3, 0x7fffffff, R5, 0xc8, !PT ;  /* 0x7fffffff03ff7812 */ /* 0x000fda000780c805 */
[----:B------:R-:W-:Y:S05]  /*1660*/  @!P0 BRA `(.L_x_16) ;  /* 0x00000004003c8947 */ /* 0x000fea0003800000 */
[C---:B------:R-:W-:Y:S02]  /*1670*/  FSETP.NEU.FTZ.AND P2, PT, |R0|.reuse, +INF , PT ;  /* 0x7f8000000000780b */ /* 0x040fe40003f5d200 */
[----:B------:R-:W-:Y:S02]  /*1680*/  FSETP.NEU.FTZ.AND P1, PT, |R3|, +INF , PT ;  /* 0x7f8000000300780b */ /* 0x000fe40003f3d200 */
[----:B------:R-:W-:-:S11]  /*1690*/  FSETP.NEU.FTZ.AND P0, PT, |R0|, +INF , PT ;  /* 0x7f8000000000780b */ /* 0x000fd60003f1d200 */
[----:B------:R-:W-:Y:S05]  /*16a0*/  @!P1 BRA !P2, `(.L_x_16) ;  /* 0x00000004002c9947 */ /* 0x000fea0005000000 */
[----:B------:R-:W-:-:S04]  /*16b0*/  LOP3.LUT P2, RZ, R5, 0x7fffffff, RZ, 0xc0, !PT ;  /* 0x7fffffff05ff7812 */ /* 0x000fc8000784c0ff */
[----:B------:R-:W-:-:S13]  /*16c0*/  PLOP3.LUT P1, PT, P1, P2, PT, 0x2f, 0xf2 ;  /* 0x0000000000f2781c */ /* 0x000fda0000f24577 */
[----:B------:R-:W-:Y:S05]  /*16d0*/  @P1 BRA `(.L_x_17) ;  /* 0x0000000400181947 */ /* 0x000fea0003800000 */
[----:B------:R-:W-:-:S04]  /*16e0*/  LOP3.LUT P1, RZ, R3, 0x7fffffff, RZ, 0xc0, !PT ;  /* 0x7fffffff03ff7812 */ /* 0x000fc8000782c0ff */
[----:B------:R-:W-:-:S13]  /*16f0*/  PLOP3.LUT P0, PT, P0, P1, PT, 0x2f, 0xf2 ;  /* 0x0000000000f2781c */ /* 0x000fda0000702577 */
[----:B------:R-:W-:Y:S05]  /*1700*/  @P0 BRA `(.L_x_18) ;  /* 0x0000000400000947 */ /* 0x000fea0003800000 */
[----:B------:R-:W-:Y:S02]  /*1710*/  ISETP.GE.AND P0, PT, R7, RZ, PT ;  /* 0x000000ff0700720c */ /* 0x000fe40003f06270 */
[----:B------:R-:W-:-:S11]  /*1720*/  ISETP.GE.AND P1, PT, R9, RZ, PT ;  /* 0x000000ff0900720c */ /* 0x000fd60003f26270 */
[----:B------:R-:W-:Y:S01]  /*1730*/  @P0 MOV R6, RZ ;  /* 0x000000ff00060202 */ /* 0x000fe20000000f00 */
[----:B------:R-:W-:Y:S01]  /*1740*/  @!P0 FFMA R5, R0, 1.84467440737095516160e+19, RZ ;  /* 0x5f80000000058823 */ /* 0x000fe200000000ff */
[----:B------:R-:W-:Y:S01]  /*1750*/  @!P0 MOV R6, 0xffffffc0 ;  /* 0xffffffc000068802 */ /* 0x000fe20000000f00 */
[----:B------:R-:W-:-:S03]  /*1760*/  @!P1 FFMA R3, R3, 1.84467440737095516160e+19, RZ ;  /* 0x5f80000003039823 */ /* 0x000fc600000000ff */
[----:B------:R-:W-:-:S07]  /*1770*/  @!P1 IADD3 R6, PT, PT, R6, 0x40, RZ ;  /* 0x0000004006069810 */ /* 0x000fce0007ffe0ff */
.L_x_14:
[----:B------:R-:W-:Y:S01]  /*1780*/  LEA R0, R11, 0xc0800000, 0x17 ;  /* 0xc08000000b007811 */ /* 0x000fe200078eb8ff */
[----:B------:R-:W-:Y:S01]  /*1790*/  BSSY.RECONVERGENT B2, `(.L_x_19) ;  /* 0x0000036000027945 */ /* 0x000fe20003800200 */
[----:B------:R-:W-:Y:S02]  /*17a0*/  IADD3 R8, PT, PT, R8, -0x7f, RZ ;  /* 0xffffff8108087810 */ /* 0x000fe40007ffe0ff */
[----:B------:R-:W-:-:S03]  /*17b0*/  IADD3 R3, PT, PT, -R0, R3, RZ ;  /* 0x0000000300037210 */ /* 0x000fc60007ffe1ff */
[----:B------:R-:W-:Y:S01]  /*17c0*/  IMAD R0, R8, -0x800000, R5 ;  /* 0xff80000008007824 */ /* 0x000fe200078e0205 */
[----:B------:R-:W0:Y:S01]  /*17d0*/  MUFU.RCP R7, R3 ;  /* 0x0000000300077308 */ /* 0x000e220000001000 */
[----:B------:R-:W-:-:S04]  /*17e0*/  FADD.FTZ R9, -R3, -RZ ;  /* 0x800000ff03097221 */ /* 0x000fc80000010100 */
[----:B0-----:R-:W-:-:S04]  /*17f0*/  FFMA R10, R7, R9, 1 ;  /* 0x3f800000070a7423 */ /* 0x001fc80000000009 */
[----:B------:R-:W-:-:S04]  /*1800*/  FFMA R12, R7, R10, R7 ;  /* 0x0000000a070c7223 */ /* 0x000fc80000000007 */
[----:B------:R-:W-:-:S04]  /*1810*/  FFMA R5, R0, R12, RZ ;  /* 0x0000000c00057223 */ /* 0x000fc800000000ff */
[----:B------:R-:W-:-:S04]  /*1820*/  FFMA R10, R9, R5, R0 ;  /* 0x00000005090a7223 */ /* 0x000fc80000000000 */
[----:B------:R-:W-:Y:S01]  /*1830*/  FFMA R7, R12, R10, R5 ;  /* 0x0000000a0c077223 */ /* 0x000fe20000000005 */
[----:B------:R-:W-:-:S03]  /*1840*/  IADD3 R5, PT, PT, R8, 0x7f, -R11 ;  /* 0x0000007f08057810 */ /* 0x000fc60007ffe80b */
[----:B------:R-:W-:Y:S01]  /*1850*/  FFMA R10, R9, R7, R0 ;  /* 0x00000007090a7223 */ /* 0x000fe20000000000 */
[----:B------:R-:W-:-:S03]  /*1860*/  IADD3 R5, PT, PT, R5, R6, RZ ;  /* 0x0000000605057210 */ /* 0x000fc60007ffe0ff */
[----:B------:R-:W-:-:S05]  /*1870*/  FFMA R0, R12, R10, R7 ;  /* 0x0000000a0c007223 */ /* 0x000fca0000000007 */
[----:B------:R-:W-:-:S04]  /*1880*/  SHF.R.U32.HI R3, RZ, 0x17, R0 ;  /* 0x00000017ff037819 */ /* 0x000fc80000011600 */
[----:B------:R-:W-:-:S04]  /*1890*/  LOP3.LUT R3, R3, 0xff, RZ, 0xc0, !PT ;  /* 0x000000ff03037812 */ /* 0x000fc800078ec0ff */
[----:B------:R-:W-:-:S04]  /*18a0*/  IADD3 R9, PT, PT, R3, R5, RZ ;  /* 0x0000000503097210 */ /* 0x000fc80007ffe0ff */
[----:B------:R-:W-:-:S04]  /*18b0*/  IADD3 R3, PT, PT, R9, -0x1, RZ ;  /* 0xffffffff09037810 */ /* 0x000fc80007ffe0ff */
[----:B------:R-:W-:-:S13]  /*18c0*/  ISETP.GE.U32.AND P0, PT, R3, 0xfe, PT ;  /* 0x000000fe0300780c */ /* 0x000fda0003f06070 */
[----:B------:R-:W-:Y:S05]  /*18d0*/  @!P0 BRA `(.L_x_20) ;  /* 0x0000000000808947 */ /* 0x000fea0003800000 */
[----:B------:R-:W-:-:S13]  /*18e0*/  ISETP.GT.AND P0, PT, R9, 0xfe, PT ;  /* 0x000000fe0900780c */ /* 0x000fda0003f04270 */
[----:B------:R-:W-:Y:S05]  /*18f0*/  @P0 BRA `(.L_x_21) ;  /* 0x00000000006c0947 */ /* 0x000fea0003800000 */
[----:B------:R-:W-:-:S13]  /*1900*/  ISETP.GE.AND P0, PT, R9, 0x1, PT ;  /* 0x000000010900780c */ /* 0x000fda0003f06270 */
[----:B------:R-:W-:Y:S05]  /*1910*/  @P0 BRA `(.L_x_22) ;  /* 0x0000000000740947 */ /* 0x000fea0003800000 */
[----:B------:R-:W-:Y:S02]  /*1920*/  ISETP.GE.AND P0, PT, R9, -0x18, PT ;  /* 0xffffffe80900780c */ /* 0x000fe40003f06270 */
[----:B------:R-:W-:-:S11]  /*1930*/  LOP3.LUT R0, R0, 0x80000000, RZ, 0xc0, !PT ;  /* 0x8000000000007812 */ /* 0x000fd600078ec0ff */
[----:B------:R-:W-:Y:S05]  /*1940*/  @!P0 BRA `(.L_x_22) ;  /* 0x0000000000688947 */ /* 0x000fea0003800000 */
[CCC-:B------:R-:W-:Y:S01]  /*1950*/  FFMA.RZ R3, R12.reuse, R10.reuse, R7.reuse ;  /* 0x0000000a0c037223 */ /* 0x1c0fe2000000c007 */
[C---:B------:R-:W-:Y:S01]  /*1960*/  IADD3 R8, PT, PT, R9.reuse, 0x20, RZ ;  /* 0x0000002009087810 */ /* 0x040fe20007ffe0ff */
[CCC-:B------:R-:W-:Y:S01]  /*1970*/  FFMA.RM R6, R12.reuse, R10.reuse, R7.reuse ;  /* 0x0000000a0c067223 */ /* 0x1c0fe20000004007 */
[----:B------:R-:W-:Y:S02]  /*1980*/  ISETP.NE.AND P2, PT, R9, RZ, PT ;  /* 0x000000ff0900720c */ /* 0x000fe40003f45270 */
[----:B------:R-:W-:Y:S01]  /*1990*/  LOP3.LUT R5, R3, 0x7fffff, RZ, 0xc0, !PT ;  /* 0x007fffff03057812 */ /* 0x000fe200078ec0ff */
[----:B------:R-:W-:Y:S01]  /*19a0*/  FFMA.RP R3, R12, R10, R7 ;  /* 0x0000000a0c037223 */ /* 0x000fe20000008007 */
[----:B------:R-:W-:Y:S02]  /*19b0*/  ISETP.NE.AND P1, PT, R9, RZ, PT ;  /* 0x000000ff0900720c */ /* 0x000fe40003f25270 */
[----:B------:R-:W-:Y:S02]  /*19c0*/  LOP3.LUT R5, R5, 0x800000, RZ, 0xfc, !PT ;  /* 0x0080000005057812 */ /* 0x000fe400078efcff */
[----:B------:R-:W-:-:S02]  /*19d0*/  IADD3 R7, PT, PT, -R9, RZ, RZ ;  /* 0x000000ff09077210 */ /* 0x000fc40007ffe1ff */
[----:B------:R-:W-:Y:S02]  /*19e0*/  SHF.L.U32 R8, R5, R8, RZ ;  /* 0x0000000805087219 */ /* 0x000fe400000006ff */
[----:B------:R-:W-:Y:S02]  /*19f0*/  FSETP.NEU.FTZ.AND P0, PT, R3, R6, PT ;  /* 0x000000060300720b */ /* 0x000fe40003f1d000 */
[----:B------:R-:W-:Y:S02]  /*1a00*/  SEL R6, R7, RZ, P2 ;  /* 0x000000ff07067207 */ /* 0x000fe40001000000 */
[----:B------:R-:W-:Y:S02]  /*1a10*/  ISETP.NE.AND P1, PT, R8, RZ, P1 ;  /* 0x000000ff0800720c */ /* 0x000fe40000f25270 */
[----:B------:R-:W-:Y:S02]  /*1a20*/  SHF.R.U32.HI R6, RZ, R6, R5 ;  /* 0x00000006ff067219 */ /* 0x000fe40000011605 */
[----:B------:R-:W-:-:S02]  /*1a30*/  PLOP3.LUT P0, PT, P0, P1, PT, 0xf8, 0x8f ;  /* 0x00000000008f781c */ /* 0x000fc40000703f70 */
[----:B------:R-:W-:Y:S02]  /*1a40*/  SHF.R.U32.HI R8, RZ, 0x1, R6 ;  /* 0x00000001ff087819 */ /* 0x000fe40000011606 */
[----:B------:R-:W-:-:S04]  /*1a50*/  SEL R3, RZ, 0x1, !P0 ;  /* 0x00000001ff037807 */ /* 0x000fc80004000000 */
[----:B------:R-:W-:-:S04]  /*1a60*/  LOP3.LUT R3, R3, 0x1, R8, 0xf8, !PT ;  /* 0x0000000103037812 */ /* 0x000fc800078ef808 */
[----:B------:R-:W-:-:S04]  /*1a70*/  LOP3.LUT R3, R3, R6, RZ, 0xc0, !PT ;  /* 0x0000000603037212 */ /* 0x000fc800078ec0ff */
[----:B------:R-:W-:-:S04]  /*1a80*/  IADD3 R3, PT, PT, R8, R3, RZ ;  /* 0x0000000308037210 */ /* 0x000fc80007ffe0ff */
[----:B------:R-:W-:Y:S01]  /*1a90*/  LOP3.LUT R0, R3, R0, RZ, 0xfc, !PT ;  /* 0x0000000003007212 */ /* 0x000fe200078efcff */
[----:B------:R-:W-:Y:S06]  /*1aa0*/  BRA `(.L_x_22) ;  /* 0x0000000000107947 */ /* 0x000fec0003800000 */
.L_x_21:
[----:B------:R-:W-:-:S04]  /*1ab0*/  LOP3.LUT R0, R0, 0x80000000, RZ, 0xc0, !PT ;  /* 0x8000000000007812 */ /* 0x000fc800078ec0ff */
[----:B------:R-:W-:Y:S01]  /*1ac0*/  LOP3.LUT R0, R0, 0x7f800000, RZ, 0xfc, !PT ;  /* 0x7f80000000007812 */ /* 0x000fe200078efcff */
[----:B------:R-:W-:Y:S06]  /*1ad0*/  BRA `(.L_x_22) ;  /* 0x0000000000047947 */ /* 0x000fec0003800000 */
.L_x_20:
[----:B------:R-:W-:-:S07]  /*1ae0*/  LEA R0, R5, R0, 0x17 ;  /* 0x0000000005007211 */ /* 0x000fce00078eb8ff */
.L_x_22:
[----:B------:R-:W-:Y:S05]  /*1af0*/  BSYNC.RECONVERGENT B2 ;  /* 0x0000000000027941 */ /* 0x000fea0003800200 */
.L_x_19:
[----:B------:R-:W-:Y:S05]  /*1b00*/  BRA `(.L_x_23) ;  /* 0x0000000000207947 */ /* 0x000fea0003800000 */
.L_x_18:
[----:B------:R-:W-:-:S04]  /*1b10*/  LOP3.LUT R0, R3, 0x80000000, R5, 0x48, !PT ;  /* 0x8000000003007812 */ /* 0x000fc800078e4805 */
[----:B------:R-:W-:Y:S01]  /*1b20*/  LOP3.LUT R0, R0, 0x7f800000, RZ, 0xfc, !PT ;  /* 0x7f80000000007812 */ /* 0x000fe200078efcff */
[----:B------:R-:W-:Y:S06]  /*1b30*/  BRA `(.L_x_23) ;  /* 0x0000000000147947 */ /* 0x000fec0003800000 */
.L_x_17:
[----:B------:R-:W-:Y:S01]  /*1b40*/  LOP3.LUT R0, R3, 0x80000000, R5, 0x48, !PT ;  /* 0x8000000003007812 */ /* 0x000fe200078e4805 */
[----:B------:R-:W-:Y:S06]  /*1b50*/  BRA `(.L_x_23) ;  /* 0x00000000000c7947 */ /* 0x000fec0003800000 */
.L_x_16:
[----:B------:R-:W0:Y:S01]  /*1b60*/  MUFU.RSQ R0, -QNAN ;  /* 0xffc0000000007908 */ /* 0x000e220000001400 */
[----:B------:R-:W-:Y:S05]  /*1b70*/  BRA `(.L_x_23) ;  /* 0x0000000000047947 */ /* 0x000fea0003800000 */
.L_x_15:
[----:B------:R-:W-:-:S07]  /*1b80*/  FADD.FTZ R0, R0, R3 ;  /* 0x0000000300007221 */ /* 0x000fce0000010000 */
.L_x_23:
[----:B------:R-:W-:Y:S05]  /*1b90*/  BSYNC.RECONVERGENT B1 ;  /* 0x0000000000017941 */ /* 0x000fea0003800200 */
.L_x_13:
[----:B------:R-:W-:-:S04]  /*1ba0*/  HFMA2 R3, -RZ, RZ, 0, 0 ;  /* 0x00000000ff037431 */ /* 0x000fc800000001ff */
[----:B0-----:R-:W-:Y:S05]  /*1bb0*/  RET.REL.NODEC R2 `(_Z14softmax_1_cudaPfS_i) ;  /* 0xffffffe402107950 */ /* 0x001fea0003c3ffff */
.L_x_24:
[----:B------:R-:W-:-:S00]  /*1bc0*/  BRA `(.L_x_24) ;  /* 0xfffffffc00fc7947 */ /* 0x000fc0000383ffff */
[----:B------:R-:W-:-:S00]  /*1bd0*/  NOP ;  /* 0x0000000000007918 */ /* 0x000fc00000000000 */
        /* <DEDUP_REMOVED lines=10> */
.L_x_44:


//--------------------- .text._Z10addmm_cudaPKfS0_S0_Pfii --------------------------
	.section	.text._Z10addmm_cudaPKfS0_S0_Pfii,"ax",@progbits
	.align	128
        .global         _Z10addmm_cudaPKfS0_S0_Pfii
        .type           _Z10addmm_cudaPKfS0_S0_Pfii,@function
        .size           _Z10addmm_cudaPKfS0_S0_Pfii,(.L_x_46 - _Z10addmm_cudaPKfS0_S0_Pfii)
        .other          _Z10addmm_cudaPKfS0_S0_Pfii,@"STO_CUDA_ENTRY STV_DEFAULT"
_Z10addmm_cudaPKfS0_S0_Pfii:
.text._Z10addmm_cudaPKfS0_S0_Pfii:
        /* <DEDUP_REMOVED lines=9> */
[----:B------:R-:W1:Y:S01]  /*0090*/  LDCU.64 UR16, c[0x0][0x358] ;  /* 0x00006b00ff1077ac */ /* 0x000e620008000a00 */
[----:B------:R-:W2:Y:S01]  /*00a0*/  LDCU UR8, c[0x0][0x3a4] ;  /* 0x00007480ff0877ac */ /* 0x000ea20008000800 */
[----:B0-----:R-:W-:-:S05]  /*00b0*/  IMAD.WIDE R2, R0, 0x4, R2 ;  /* 0x0000000400027825 */ /* 0x001fca00078e0202 */
[----:B-1----:R0:W5:Y:S01]  /*00c0*/  LDG.E R15, desc[UR16][R2.64] ;  /* 0x00000010020f7981 */ /* 0x002162000c1e1900 */
[----:B--2---:R-:W-:-:S09]  /*00d0*/  UISETP.GE.AND UP0, UPT, UR8, 0x1, UPT ;  /* 0x000000010800788c */ /* 0x004fd2000bf06270 */
[----:B0-----:R-:W-:Y:S05]  /*00e0*/  BRA.U !UP0, `(.L_x_25) ;  /* 0x00000009085c7547 */ /* 0x001fea000b800000 */
[----:B------:R-:W-:Y:S01]  /*00f0*/  UISETP.GE.U32.AND UP1, UPT, UR8, 0x10, UPT ;  /* 0x000000100800788c */ /* 0x000fe2000bf26070 */
[----:B------:R-:W-:Y:S01]  /*0100*/  HFMA2 R8, -RZ, RZ, 0, 0 ;  /* 0x00000000ff087431 */ /* 0x000fe200000001ff */
[----:B------:R-:W-:Y:S02]  /*0110*/  ULOP3.LUT UR9, UR8, 0xf, URZ, 0xc0, !UPT ;  /* 0x0000000f08097892 */ /* 0x000fe4000f8ec0ff */
[----:B------:R-:W-:Y:S02]  /*0120*/  IMAD R7, R0, UR8, RZ ;  /* 0x0000000800077c24 */ /* 0x000fe4000f8e02ff */
[----:B------:R-:W-:-:S03]  /*0130*/  UISETP.NE.AND UP0, UPT, UR9, URZ, UPT ;  /* 0x000000ff0900728c */ /* 0x000fc6000bf05270 */
[----:B------:R-:W-:Y:S08]  /*0140*/  BRA.U !UP1, `(.L_x_26) ;  /* 0x0000000509107547 */ /* 0x000ff0000b800000 */
[----:B------:R-:W0:Y:S01]  /*0150*/  LDCU.128 UR12, c[0x0][0x380] ;  /* 0x00007000ff0c77ac */ /* 0x000e220008000c00 */
[----:B------:R-:W-:Y:S01]  /*0160*/  MOV R6, R7 ;  /* 0x0000000700067202 */ /* 0x000fe20000000f00 */
[----:B------:R-:W-:-:S04]  /*0170*/  ULOP3.LUT UR10, UR8, 0x7ffffff0, URZ, 0xc0, !UPT ;  /* 0x7ffffff0080a7892 */ /* 0x000fc8000f8ec0ff */
[----:B------:R-:W-:Y:S02]  /*0180*/  UIADD3 UR11, UPT, UPT, -UR10, URZ, URZ ;  /* 0x000000ff0a0b7290 */ /* 0x000fe4000fffe1ff */
[----:B------:R-:W-:Y:S01]  /*0190*/  MOV R8, UR10 ;  /* 0x0000000a00087c02 */ /* 0x000fe20008000f00 */
[----:B0-----:R-:W-:Y:S02]  /*01a0*/  UIADD3 UR4, UP2, UPT, UR14, 0x20, URZ ;  /* 0x000000200e047890 */ /* 0x001fe4000ff5e0ff */
[----:B------:R-:W-:Y:S02]  /*01b0*/  UIADD3 UR6, UP1, UPT, UR12, 0x20, URZ ;  /* 0x000000200c067890 */ /* 0x000fe4000ff3e0ff */
[----:B------:R-:W-:Y:S02]  /*01c0*/  UIADD3.X UR5, UPT, UPT, URZ, UR15, URZ, UP2, !UPT ;  /* 0x0000000fff057290 */ /* 0x000fe400097fe4ff */
[----:B------:R-:W-:Y:S01]  /*01d0*/  MOV R2, UR4 ;  /* 0x0000000400027c02 */ /* 0x000fe20008000f00 */
[----:B------:R-:W-:-:S03]  /*01e0*/  UIADD3.X UR7, UPT, UPT, URZ, UR13, URZ, UP1, !UPT ;  /* 0x0000000dff077290 */ /* 0x000fc60008ffe4ff */
[----:B------:R-:W-:-:S09]  /*01f0*/  MOV R3, UR5 ;  /* 0x0000000500037c02 */ /* 0x000fd20008000f00 */
.L_x_27:
[----:B------:R-:W-:Y:S01]  /*0200*/  MOV R4, UR6 ;  /* 0x0000000600047c02 */ /* 0x000fe20008000f00 */
[----:B------:R-:W2:Y:S01]  /*0210*/  LDG.E R17, desc[UR16][R2.64+-0x20] ;  /* 0xffffe01002117981 */ /* 0x000ea2000c1e1900 */
[----:B------:R-:W-:-:S03]  /*0220*/  MOV R5, UR7 ;  /* 0x0000000700057c02 */ /* 0x000fc60008000f00 */
[----:B------:R-:W3:Y:S01]  /*0230*/  LDG.E R25, desc[UR16][R2.64+-0x1c] ;  /* 0xffffe41002197981 */ /* 0x000ee2000c1e1900 */
[----:B------:R-:W-:-:S03]  /*0240*/  IMAD.WIDE R4, R6, 0x4, R4 ;  /* 0x0000000406047825 */ /* 0x000fc600078e0204 */
[----:B------:R-:W4:Y:S04]  /*0250*/  LDG.E R19, desc[UR16][R2.64+-0x18] ;  /* 0xffffe81002137981 */ /* 0x000f28000c1e1900 */
[----:B------:R-:W2:Y:S04]  /*0260*/  LDG.E R16, desc[UR16][R4.64+-0x20] ;  /* 0xffffe01004107981 */ /* 0x000ea8000c1e1900 */
        /* <DEDUP_REMOVED lines=11> */
[----:B------:R-:W4:Y:S01]  /*0320*/  LDG.E R14, desc[UR16][R4.64+-0x4] ;  /* 0xfffffc10040e7981 */ /* 0x000f22000c1e1900 */
[----:B--2--5:R-:W-:-:S03]  /*0330*/  FFMA R17, R16, R17, R15 ;  /* 0x0000001110117223 */ /* 0x024fc6000000000f */
[----:B------:R-:W2:Y:S04]  /*0340*/  LDG.E R15, desc[UR16][R2.64] ;  /* 0x00000010020f7981 */ /* 0x000ea8000c1e1900 */
[----:B------:R-:W2:Y:S01]  /*0350*/  LDG.E R16, desc[UR16][R4.64] ;  /* 0x0000001004107981 */ /* 0x000ea2000c1e1900 */
[----:B---3--:R-:W-:-:S03]  /*0360*/  FFMA R25, R18, R25, R17 ;  /* 0x0000001912197223 */ /* 0x008fc60000000011 */
[----:B------:R-:W3:Y:S01]  /*0370*/  LDG.E R17, desc[UR16][R2.64+0x4] ;  /* 0x0000041002117981 */ /* 0x000ee2000c1e1900 */
[----:B----4-:R-:W-:-:S03]  /*0380*/  FFMA R26, R20, R19, R25 ;  /* 0x00000013141a7223 */ /* 0x010fc60000000019 */
[----:B------:R-:W3:Y:S04]  /*0390*/  LDG.E R18, desc[UR16][R4.64+0x4] ;  /* 0x0000041004127981 */ /* 0x000ee8000c1e1900 */
[----:B------:R-:W4:Y:S01]  /*03a0*/  LDG.E R20, desc[UR16][R2.64+0x8] ;  /* 0x0000081002147981 */ /* 0x000f22000c1e1900 */
[----:B------:R-:W-:-:S03]  /*03b0*/  FFMA R25, R21, R22, R26 ;  /* 0x0000001615197223 */ /* 0x000fc6000000001a */
[----:B------:R-:W4:Y:S04]  /*03c0*/  LDG.E R19, desc[UR16][R4.64+0x8] ;  /* 0x0000081004137981 */ /* 0x000f28000c1e1900 */
        /* <DEDUP_REMOVED lines=9> */
[----:B------:R-:W4:Y:S04]  /*0460*/  LDG.E R11, desc[UR16][R2.64+0x18] ;  /* 0x00001810020b7981 */ /* 0x000f28000c1e1900 */
[----:B------:R-:W4:Y:S04]  /*0470*/  LDG.E R12, desc[UR16][R4.64+0x18] ;  /* 0x00001810040c7981 */ /* 0x000f28000c1e1900 */
[----:B------:R-:W4:Y:S04]  /*0480*/  LDG.E R25, desc[UR16][R4.64+0x1c] ;  /* 0x00001c1004197981 */ /* 0x000f28000c1e1900 */
[----:B------:R0:W4:Y:S01]  /*0490*/  LDG.E R26, desc[UR16][R2.64+0x1c] ;  /* 0x00001c10021a7981 */ /* 0x000122000c1e1900 */
[----:B------:R-:W-:Y:S01]  /*04a0*/  FFMA R13, R14, R13, R27 ;  /* 0x0000000d0e0d7223 */ /* 0x000fe2000000001b */
[----:B------:R-:W-:-:S04]  /*04b0*/  UIADD3 UR11, UPT, UPT, UR11, 0x10, URZ ;  /* 0x000000100b0b7890 */ /* 0x000fc8000fffe0ff */
[----:B------:R-:W-:Y:S01]  /*04c0*/  UISETP.NE.AND UP1, UPT, UR11, URZ, UPT ;  /* 0x000000ff0b00728c */ /* 0x000fe2000bf25270 */
[----:B0-----:R-:W-:Y:S02]  /*04d0*/  IADD3 R2, P0, PT, R2, 0x40, RZ ;  /* 0x0000004002027810 */ /* 0x001fe40007f1e0ff */
[----:B------:R-:W-:Y:S02]  /*04e0*/  IADD3 R6, PT, PT, R6, 0x10, RZ ;  /* 0x0000001006067810 */ /* 0x000fe40007ffe0ff */
[----:B------:R-:W-:Y:S01]  /*04f0*/  IADD3.X R3, PT, PT, RZ, R3, RZ, P0, !PT ;  /* 0x00000003ff037210 */ /* 0x000fe200007fe4ff */
[----:B--2---:R-:W-:-:S04]  /*0500*/  FFMA R13, R16, R15, R13 ;  /* 0x0000000f100d7223 */ /* 0x004fc8000000000d */
[----:B---3--:R-:W-:-:S04]  /*0510*/  FFMA R18, R18, R17, R13 ;  /* 0x0000001112127223 */ /* 0x008fc8000000000d */
[----:B----4-:R-:W-:-:S04]  /*0520*/  FFMA R18, R19, R20, R18 ;  /* 0x0000001413127223 */ /* 0x010fc80000000012 */
[----:B------:R-:W-:-:S04]  /*0530*/  FFMA R18, R21, R22, R18 ;  /* 0x0000001615127223 */ /* 0x000fc80000000012 */
[----:B------:R-:W-:-:S04]  /*0540*/  FFMA R18, R23, R24, R18 ;  /* 0x0000001817127223 */ /* 0x000fc80000000012 */
[----:B------:R-:W-:-:S04]  /*0550*/  FFMA R9, R9, R10, R18 ;  /* 0x0000000a09097223 */ /* 0x000fc80000000012 */
[----:B------:R-:W-:-:S04]  /*0560*/  FFMA R12, R12, R11, R9 ;  /* 0x0000000b0c0c7223 */ /* 0x000fc80000000009 */
[----:B------:R-:W-:Y:S01]  /*0570*/  FFMA R15, R25, R26, R12 ;  /* 0x0000001a190f7223 */ /* 0x000fe2000000000c */
[----:B------:R-:W-:Y:S06]  /*0580*/  BRA.U UP1, `(.L_x_27) ;  /* 0xfffffffd011c7547 */ /* 0x000fec000b83ffff */
.L_x_26:
[----:B------:R-:W-:Y:S05]  /*0590*/  BRA.U !UP0, `(.L_x_25) ;  /* 0x0000000508307547 */ /* 0x000fea000b800000 */
[----:B------:R-:W-:Y:S02]  /*05a0*/  UISETP.GE.U32.AND UP0, UPT, UR9, 0x8, UPT ;  /* 0x000000080900788c */ /* 0x000fe4000bf06070 */
[----:B------:R-:W-:-:S04]  /*05b0*/  ULOP3.LUT UR5, UR8, 0x7, URZ, 0xc0, !UPT ;  /* 0x0000000708057892 */ /* 0x000fc8000f8ec0ff */
[----:B------:R-:W-:-:S03]  /*05c0*/  UISETP.NE.AND UP1, UPT, UR5, URZ, UPT ;  /* 0x000000ff0500728c */ /* 0x000fc6000bf25270 */
[----:B------:R-:W-:Y:S08]  /*05d0*/  BRA.U !UP0, `(.L_x_28) ;  /* 0x0000000108787547 */ /* 0x000ff0000b800000 */
[----:B------:R-:W0:Y:S01]  /*05e0*/  LDC.64 R2, c[0x0][0x380] ;  /* 0x0000e000ff027b82 */ /* 0x000e220000000a00 */
[----:B------:R-:W-:-:S07]  /*05f0*/  IADD3 R9, PT, PT, R7, R8, RZ ;  /* 0x0000000807097210 */ /* 0x000fce0007ffe0ff */
[----:B------:R-:W1:Y:S01]  /*0600*/  LDC.64 R4, c[0x0][0x388] ;  /* 0x0000e200ff047b82 */ /* 0x000e620000000a00 */
[----:B0-----:R-:W-:-:S05]  /*0610*/  IMAD.WIDE R2, R9, 0x4, R2 ;  /* 0x0000000409027825 */ /* 0x001fca00078e0202 */
[----:B------:R-:W2:Y:S01]  /*0620*/  LDG.E R10, desc[UR16][R2.64] ;  /* 0x00000010020a7981 */ /* 0x000ea2000c1e1900 */
[----:B-1----:R-:W-:-:S03]  /*0630*/  IMAD.WIDE.U32 R4, R8, 0x4, R4 ;  /* 0x0000000408047825 */ /* 0x002fc600078e0004 */
[----:B------:R-:W3:Y:S04]  /*0640*/  LDG.E R13, desc[UR16][R2.64+0x4] ;  /* 0x00000410020d7981 */ /* 0x000ee8000c1e1900 */
        /* <DEDUP_REMOVED lines=14> */
[----:B------:R-:W-:Y:S01]  /*0730*/  IADD3 R8, PT, PT, R8, 0x8, RZ ;  /* 0x0000000808087810 */ /* 0x000fe20007ffe0ff */
[----:B--2--5:R-:W-:-:S04]  /*0740*/  FFMA R10, R10, R11, R15 ;  /* 0x0000000b0a0a7223 */ /* 0x024fc8000000000f */
[----:B---3--:R-:W-:-:S04]  /*0750*/  FFMA R10, R13, R12, R10 ;  /* 0x0000000c0d0a7223 */ /* 0x008fc8000000000a */
[----:B----4-:R-:W-:-:S04]  /*0760*/  FFMA R10, R17, R14, R10 ;  /* 0x0000000e110a7223 */ /* 0x010fc8000000000a */
[----:B------:R-:W-:-:S04]  /*0770*/  FFMA R10, R19, R16, R10 ;  /* 0x00000010130a7223 */ /* 0x000fc8000000000a */
[----:B------:R-:W-:-:S04]  /*0780*/  FFMA R10, R21, R18, R10 ;  /* 0x00000012150a7223 */ /* 0x000fc8000000000a */
[----:B------:R-:W-:-:S04]  /*0790*/  FFMA R23, R23, R20, R10 ;  /* 0x0000001417177223 */ /* 0x000fc8000000000a */
[----:B------:R-:W-:-:S04]  /*07a0*/  FFMA R6, R6, R9, R23 ;  /* 0x0000000906067223 */ /* 0x000fc80000000017 */
[----:B------:R-:W-:-:S07]  /*07b0*/  FFMA R15, R25, R22, R6 ;  /* 0x00000016190f7223 */ /* 0x000fce0000000006 */
.L_x_28:
        /* <DEDUP_REMOVED lines=22> */
[----:B------:R-:W-:-:S07]  /*0920*/  FFMA R15, R17, R14, R6 ;  /* 0x0000000e110f7223 */ /* 0x000fce0000000006 */
.L_x_29:
[----:B------:R-:W-:Y:S05]  /*0930*/  BRA.U !UP1, `(.L_x_25) ;  /* 0x0000000109487547 */ /* 0x000fea000b800000 */
[----:B------:R-:W0:Y:S01]  /*0940*/  LDC.64 R2, c[0x0][0x388] ;  /* 0x0000e200ff027b82 */ /* 0x000e220000000a00 */
[----:B------:R-:W-:Y:S01]  /*0950*/  IADD3 R7, PT, PT, R7, R8, RZ ;  /* 0x0000000807077210 */ /* 0x000fe20007ffe0ff */
[----:B------:R-:W-:-:S06]  /*0960*/  UIADD3 UR4, UPT, UPT, -UR4, URZ, URZ ;  /* 0x000000ff04047290 */ /* 0x000fcc000fffe1ff */
[----:B------:R-:W1:Y:S01]  /*0970*/  LDC.64 R10, c[0x0][0x380] ;  /* 0x0000e000ff0a7b82 */ /* 0x000e620000000a00 */
[----:B0-----:R-:W-:-:S03]  /*0980*/  IMAD.WIDE.U32 R2, R8, 0x4, R2 ;  /* 0x0000000408027825 */ /* 0x001fc600078e0002 */
[----:B------:R-:W-:Y:S02]  /*0990*/  MOV R6, R2 ;  /* 0x0000000200067202 */ /* 0x000fe40000000f00 */
[----:B------:R-:W-:-:S07]  /*09a0*/  MOV R5, R3 ;  /* 0x0000000300057202 */ /* 0x000fce0000000f00 */
.L_x_30:
[----:B-1----:R-:W-:Y:S01]  /*09b0*/  IMAD.WIDE R2, R7, 0x4, R10 ;  /* 0x0000000407027825 */ /* 0x002fe200078e020a */
[----:B------:R-:W-:-:S05]  /*09c0*/  MOV R4, R6 ;  /* 0x0000000600047202 */ /* 0x000fca0000000f00 */
[----:B------:R-:W2:Y:S04]  /*09d0*/  LDG.E R2, desc[UR16][R2.64] ;  /* 0x0000001002027981 */ /* 0x000ea8000c1e1900 */
[----:B------:R0:W2:Y:S01]  /*09e0*/  LDG.E R4, desc[UR16][R4.64] ;  /* 0x0000001004047981 */ /* 0x0000a2000c1e1900 */
[----:B------:R-:W-:Y:S01]  /*09f0*/  UIADD3 UR4, UPT, UPT, UR4, 0x1, URZ ;  /* 0x0000000104047890 */ /* 0x000fe2000fffe0ff */
[----:B------:R-:W-:Y:S02]  /*0a00*/  IADD3 R6, P0, PT, R6, 0x4, RZ ;  /* 0x0000000406067810 */ /* 0x000fe40007f1e0ff */
[----:B------:R-:W-:Y:S01]  /*0a10*/  IADD3 R7, PT, PT, R7, 0x1, RZ ;  /* 0x0000000107077810 */ /* 0x000fe20007ffe0ff */
[----:B------:R-:W-:Y:S01]  /*0a20*/  UISETP.NE.AND UP0, UPT, UR4, URZ, UPT ;  /* 0x000000ff0400728c */ /* 0x000fe2000bf05270 */
[----:B0-----:R-:W-:Y:S01]  /*0a30*/  IADD3.X R5, PT, PT, RZ, R5, RZ, P0, !PT ;  /* 0x00000005ff057210 */ /* 0x001fe200007fe4ff */
[----:B--2--5:R-:W-:-:S07]  /*0a40*/  FFMA R15, R2, R4, R15 ;  /* 0x00000004020f7223 */ /* 0x024fce000000000f */
[----:B------:R-:W-:Y:S05]  /*0a50*/  BRA.U UP0, `(.L_x_30) ;  /* 0xfffffffd00d47547 */ /* 0x000fea000b83ffff */
.L_x_25:
[----:B------:R-:W0:Y:S02]  /*0a60*/  LDC.64 R2, c[0x0][0x398] ;  /* 0x0000e600ff027b82 */ /* 0x000e240000000a00 */
[----:B0-----:R-:W-:-:S05]  /*0a70*/  IMAD.WIDE R2, R0, 0x4, R2 ;  /* 0x0000000400027825 */ /* 0x001fca00078e0202 */
[----:B-----5:R-:W-:Y:S01]  /*0a80*/  STG.E desc[UR16][R2.64], R15 ;  /* 0x0000000f02007986 */ /* 0x020fe2000c101910 */
[----:B------:R-:W-:Y:S05]  /*0a90*/  EXIT ;  /* 0x000000000000794d */ /* 0x000fea0003800000 */
.L_x_31:
        /* <DEDUP_REMOVED lines=14> */
.L_x_46:


//--------------------- .text._Z9Tanh_cudaPfPKfi  --------------------------
	.section	.text._Z9Tanh_cudaPfPKfi,"ax",@progbits
	.align	128
        .global         _Z9Tanh_cudaPfPKfi
        .type           _Z9Tanh_cudaPfPKfi,@function
        .size           _Z9Tanh_cudaPfPKfi,(.L_x_47 - _Z9Tanh_cudaPfPKfi)
        .other          _Z9Tanh_cudaPfPKfi,@"STO_CUDA_ENTRY STV_DEFAULT"
_Z9Tanh_cudaPfPKfi:
.text._Z9Tanh_cudaPfPKfi:
[----:B------:R-:W-:Y:S01]  /*0000*/  LDC R1, c[0x0][0x37c] ;  /* 0x0000df00ff017b82 */ /* 0x000fe20000000800 */
[----:B------:R-:W0:Y:S01]  /*0010*/  S2R R7, SR_TID.X ;  /* 0x0000000000077919 */ /* 0x000e220000002100 */
[----:B------:R-:W0:Y:S06]  /*0020*/  LDCU UR6, c[0x0][0x390] ;  /* 0x00007200ff0677ac */ /* 0x000e2c0008000800 */
[----:B------:R-:W1:Y:S01]  /*0030*/  LDC R6, c[0x0][0x360] ;  /* 0x0000d800ff067b82 */ /* 0x000e620000000800 */
[----:B0-----:R-:W-:-:S13]  /*0040*/  ISETP.GE.AND P0, PT, R7, UR6, PT ;  /* 0x0000000607007c0c */ /* 0x001fda000bf06270 */
[----:B------:R-:W-:Y:S05]  /*0050*/  @P0 EXIT ;  /* 0x000000000000094d */ /* 0x000fea0003800000 */
[----:B-1----:R-:W0:Y:S01]  /*0060*/  I2F.U32.RP R4, R6 ;  /* 0x0000000600047306 */ /* 0x002e220000209000 */
[----:B------:R-:W-:Y:S01]  /*0070*/  IADD3 R0, PT, PT, R7, R6, RZ ;  /* 0x0000000607007210 */ /* 0x000fe20007ffe0ff */
[----:B------:R-:W1:Y:S01]  /*0080*/  LDCU.64 UR4, c[0x0][0x358] ;  /* 0x00006b00ff0477ac */ /* 0x000e620008000a00 */
[----:B------:R-:W-:Y:S01]  /*0090*/  ISETP.NE.U32.AND P2, PT, R6, RZ, PT ;  /* 0x000000ff0600720c */ /* 0x000fe20003f45070 */
[----:B------:R-:W-:Y:S01]  /*00a0*/  BSSY.RECONVERGENT B0, `(.L_x_32) ;  /* 0x000003f000007945 */ /* 0x000fe20003800200 */
[C---:B------:R-:W-:Y:S01]  /*00b0*/  ISETP.GE.U32.AND P0, PT, R0.reuse, UR6, PT ;  /* 0x0000000600007c0c */ /* 0x040fe2000bf06070 */
[----:B------:R-:W2:Y:S01]  /*00c0*/  LDCU.128 UR8, c[0x0][0x380] ;  /* 0x00007000ff0877ac */ /* 0x000ea20008000c00 */
[----:B------:R-:W-:Y:S02]  /*00d0*/  VIMNMX.U32 R5, PT, PT, R0, UR6, !PT ;  /* 0x0000000600057c48 */ /* 0x000fe4000ffe0000 */
[----:B------:R-:W-:-:S04]  /*00e0*/  SEL R8, RZ, 0x1, P0 ;  /* 0x00000001ff087807 */ /* 0x000fc80000000000 */
[----:B------:R-:W-:Y:S01]  /*00f0*/  IADD3 R5, PT, PT, R5, -R0, -R8 ;  /* 0x8000000005057210 */ /* 0x000fe20007ffe808 */
[----:B0-----:R-:W0:Y:S02]  /*0100*/  MUFU.RCP R4, R4 ;  /* 0x0000000400047308 */ /* 0x001e240000001000 */
[----:B0-----:R-:W-:-:S06]  /*0110*/  IADD3 R2, PT, PT, R4, 0xffffffe, RZ ;  /* 0x0ffffffe04027810 */ /* 0x001fcc0007ffe0ff */
[----:B------:R0:W3:Y:S02]  /*0120*/  F2I.FTZ.U32.TRUNC.NTZ R3, R2 ;  /* 0x0000000200037305 */ /* 0x0000e4000021f000 */
[----:B0-----:R-:W-:Y:S01]  /*0130*/  HFMA2 R2, -RZ, RZ, 0, 0 ;  /* 0x00000000ff027431 */ /* 0x001fe200000001ff */
[----:B---3--:R-:W-:-:S05]  /*0140*/  IADD3 R9, PT, PT, RZ, -R3, RZ ;  /* 0x80000003ff097210 */ /* 0x008fca0007ffe0ff */
[----:B------:R-:W-:-:S04]  /*0150*/  IMAD R9, R9, R6, RZ ;  /* 0x0000000609097224 */ /* 0x000fc800078e02ff */
[----:B------:R-:W-:Y:S02]  /*0160*/  IMAD.HI.U32 R4, R3, R9, R2 ;  /* 0x0000000903047227 */ /* 0x000fe400078e0002 */
[----:B------:R-:W0:Y:S04]  /*0170*/  LDC.64 R2, c[0x0][0x388] ;  /* 0x0000e200ff027b82 */ /* 0x000e280000000a00 */
[----:B------:R-:W-:-:S05]  /*0180*/  IMAD.HI.U32 R9, R4, R5, RZ ;  /* 0x0000000504097227 */ /* 0x000fca00078e00ff */
[----:B------:R-:W-:-:S05]  /*0190*/  IADD3 R0, PT, PT, -R9, RZ, RZ ;  /* 0x000000ff09007210 */ /* 0x000fca0007ffe1ff */
[----:B------:R-:W-:-:S05]  /*01a0*/  IMAD R5, R6, R0, R5 ;  /* 0x0000000006057224 */ /* 0x000fca00078e0205 */
[----:B------:R-:W-:-:S13]  /*01b0*/  ISETP.GE.U32.AND P0, PT, R5, R6, PT ;  /* 0x000000060500720c */ /* 0x000fda0003f06070 */
[-C--:B------:R-:W-:Y:S02]  /*01c0*/  @P0 IADD3 R5, PT, PT, R5, -R6.reuse, RZ ;  /* 0x8000000605050210 */ /* 0x080fe40007ffe0ff */
[----:B------:R-:W-:Y:S02]  /*01d0*/  @P0 IADD3 R9, PT, PT, R9, 0x1, RZ ;  /* 0x0000000109090810 */ /* 0x000fe40007ffe0ff */
[----:B------:R-:W-:Y:S02]  /*01e0*/  ISETP.GE.U32.AND P1, PT, R5, R6, PT ;  /* 0x000000060500720c */ /* 0x000fe40003f26070 */
[----:B------:R-:W3:Y:S11]  /*01f0*/  LDC.64 R4, c[0x0][0x380] ;  /* 0x0000e000ff047b82 */ /* 0x000ef60000000a00 */
[----:B------:R-:W-:-:S02]  /*0200*/  @P1 IADD3 R9, PT, PT, R9, 0x1, RZ ;  /* 0x0000000109091810 */ /* 0x000fc40007ffe0ff */
[----:B------:R-:W-:-:S04]  /*0210*/  @!P2 LOP3.LUT R9, RZ, R6, RZ, 0x33, !PT ;  /* 0x00000006ff09a212 */ /* 0x000fc800078e33ff */
[----:B------:R-:W-:-:S04]  /*0220*/  IADD3 R0, PT, PT, R8, R9, RZ ;  /* 0x0000000908007210 */ /* 0x000fc80007ffe0ff */
[C---:B------:R-:W-:Y:S02]  /*0230*/  LOP3.LUT R8, R0.reuse, 0x3, RZ, 0xc0, !PT ;  /* 0x0000000300087812 */ /* 0x040fe400078ec0ff */
[----:B------:R-:W-:Y:S02]  /*0240*/  ISETP.GE.U32.AND P0, PT, R0, 0x3, PT ;  /* 0x000000030000780c */ /* 0x000fe40003f06070 */
[----:B------:R-:W-:-:S13]  /*0250*/  ISETP.NE.AND P1, PT, R8, 0x3, PT ;  /* 0x000000030800780c */ /* 0x000fda0003f25270 */
[----:B012---:R-:W-:Y:S05]  /*0260*/  @!P1 BRA `(.L_x_33) ;  /* 0x0000000000889947 */ /* 0x007fea0003800000 */
[----:B------:R-:W-:Y:S01]  /*0270*/  IADD3 R0, PT, PT, R0, 0x1, RZ ;  /* 0x0000000100007810 */ /* 0x000fe20007ffe0ff */
[----:B------:R-:W-:-:S03]  /*0280*/  IMAD.WIDE.U32 R8, R7, 0x4, RZ ;  /* 0x0000000407087825 */ /* 0x000fc600078e00ff */
[----:B------:R-:W-:-:S04]  /*0290*/  LOP3.LUT R0, R0, 0x3, RZ, 0xc0, !PT ;  /* 0x0000000300007812 */ /* 0x000fc800078ec0ff */
[C---:B------:R-:W-:Y:S01]  /*02a0*/  IADD3 R12, PT, PT, -R0.reuse, RZ, RZ ;  /* 0x000000ff000c7210 */ /* 0x040fe20007ffe1ff */
[----:B------:R-:W-:-:S07]  /*02b0*/  IMAD R7, R0, R6, R7 ;  /* 0x0000000600077224 */ /* 0x000fce00078e0207 */
.L_x_34:
[C---:B------:R-:W-:Y:S02]  /*02c0*/  IADD3 R14, P2, PT, R8.reuse, UR10, RZ ;  /* 0x0000000a080e7c10 */ /* 0x040fe4000ff5e0ff */
[----:B0-----:R-:W-:Y:S02]  /*02d0*/  IADD3 R10, P1, PT, R8, UR8, RZ ;  /* 0x00000008080a7c10 */ /* 0x001fe4000ff3e0ff */
[C---:B------:R-:W-:Y:S02]  /*02e0*/  IADD3.X R15, PT, PT, R9.reuse, UR11, RZ, P2, !PT ;  /* 0x0000000b090f7c10 */ /* 0x040fe400097fe4ff */
[----:B------:R-:W-:-:S04]  /*02f0*/  IADD3.X R11, PT, PT, R9, UR9, RZ, P1, !PT ;  /* 0x00000009090b7c10 */ /* 0x000fc80008ffe4ff */
[----:B------:R-:W2:Y:S04]  /*0300*/  LDG.E R15, desc[UR4][R14.64] ;  /* 0x000000040e0f7981 */ /* 0x000ea8000c1e1900 */
[----:B------:R-:W2:Y:S01]  /*0310*/  LDG.E R0, desc[UR4][R10.64] ;  /* 0x000000040a007981 */ /* 0x000ea2000c1e1900 */
[----:B------:R-:W-:Y:S01]  /*0320*/  MOV R18, 0x3c80f082 ;  /* 0x3c80f08200127802 */ /* 0x000fe20000000f00 */
[----:B------:R-:W-:Y:S01]  /*0330*/  HFMA2 R19, -RZ, RZ, 1.875, 0 ;  /* 0x3f800000ff137431 */ /* 0x000fe200000001ff */
[----:B------:R-:W-:Y:S01]  /*0340*/  IADD3 R12, PT, PT, R12, 0x1, RZ ;  /* 0x000000010c0c7810 */ /* 0x000fe20007ffe0ff */
[----:B------:R-:W-:-:S04]  /*0350*/  IMAD.WIDE.U32 R8, R6, 0x4, R8 ;  /* 0x0000000406087825 */ /* 0x000fc800078e0008 */
[----:B--2---:R-:W-:-:S04]  /*0360*/  FADD R13, R0, R15 ;  /* 0x0000000f000d7221 */ /* 0x004fc80000000000 */
[C---:B------:R-:W-:Y:S01]  /*0370*/  FMUL R0, |R13|.reuse, 2.8853900432586669922 ;  /* 0x4038aa3b0d007820 */ /* 0x040fe20000400200 */
[C---:B------:R-:W-:Y:S01]  /*0380*/  FMUL R17, R13.reuse, R13 ;  /* 0x0000000d0d117220 */ /* 0x040fe20000400000 */
[C---:B------:R-:W-:Y:S02]  /*0390*/  FSETP.GE.AND P2, PT, |R13|.reuse, 0.60000002384185791016, PT ;  /* 0x3f19999a0d00780b */ /* 0x040fe40003f46200 */
[----:B------:R-:W-:Y:S01]  /*03a0*/  FSETP.GE.AND P1, PT, |R13|, 9.010913848876953125, PT ;  /* 0x41102cb40d00780b */ /* 0x000fe20003f26200 */
[C---:B------:R-:W-:Y:S01]  /*03b0*/  FFMA R18, R17.reuse, R18, -0.052303962409496307373 ;  /* 0xbd563cae11127423 */ /* 0x040fe20000000012 */
[----:B------:R-:W0:Y:S03]  /*03c0*/  MUFU.EX2 R0, R0 ;  /* 0x0000000000007308 */ /* 0x000e260000000800 */
[----:B------:R-:W-:Y:S01]  /*03d0*/  FFMA R18, R17, R18, 0.1331529766321182251 ;  /* 0x3e08594111127423 */ /* 0x000fe20000000012 */
[----:B0-----:R-:W-:-:S03]  /*03e0*/  FADD R16, R0, 1 ;  /* 0x3f80000000107421 */ /* 0x001fc60000000000 */
[----:B------:R-:W-:-:S04]  /*03f0*/  FFMA R0, R17, R18, -0.33332768082618713379 ;  /* 0xbeaaa9ed11007423 */ /* 0x000fc80000000012 */
[----:B------:R-:W-:Y:S01]  /*0400*/  FFMA R0, R17, R0, RZ ;  /* 0x0000000011007223 */ /* 0x000fe200000000ff */
[----:B------:R-:W0:Y:S02]  /*0410*/  MUFU.RCP R16, R16 ;  /* 0x0000001000107308 */ /* 0x000e240000001000 */
[----:B0-----:R-:W-:-:S05]  /*0420*/  FFMA R14, R16, -2, R19 ;  /* 0xc0000000100e7823 */ /* 0x001fca0000000013 */
[----:B------:R-:W-:Y:S02]  /*0430*/  FSEL R14, R14, 1, !P1 ;  /* 0x3f8000000e0e7808 */ /* 0x000fe40004800000 */
[----:B------:R-:W-:Y:S02]  /*0440*/  ISETP.NE.AND P1, PT, R12, RZ, PT ;  /* 0x000000ff0c00720c */ /* 0x000fe40003f25270 */
[--C-:B------:R-:W-:Y:S01]  /*0450*/  LOP3.LUT R15, R14, 0x80000000, R13.reuse, 0xb8, !PT ;  /* 0x800000000e0f7812 */ /* 0x100fe200078eb80d */
[----:B------:R-:W-:-:S05]  /*0460*/  @!P2 FFMA R15, R13, R0, R13 ;  /* 0x000000000d0fa223 */ /* 0x000fca000000000d */
[----:B------:R0:W-:Y:S05]  /*0470*/  STG.E desc[UR4][R10.64], R15 ;  /* 0x0000000f0a007986 */ /* 0x0001ea000c101904 */
[----:B------:R-:W-:Y:S05]  /*0480*/  @P1 BRA `(.L_x_34) ;  /* 0xfffffffc008c1947 */ /* 0x000fea000383ffff */
.L_x_33:
[----:B------:R-:W-:Y:S05]  /*0490*/  BSYNC.RECONVERGENT B0 ;  /* 0x0000000000007941 */ /* 0x000fea0003800200 */
.L_x_32:
[----:B------:R-:W-:Y:S05]  /*04a0*/  @!P0 EXIT ;  /* 0x000000000000894d */ /* 0x000fea0003800000 */
.L_x_35:
[----:B-1----:R-:W-:-:S04]  /*04b0*/  IMAD.WIDE.U32 R12, R7, 0x4, R2 ;  /* 0x00000004070c7825 */ /* 0x002fc800078e0002 */
[----:B---3--:R-:W-:Y:S02]  /*04c0*/  IMAD.WIDE.U32 R8, R7, 0x4, R4 ;  /* 0x0000000407087825 */ /* 0x008fe400078e0004 */
[----:B------:R-:W2:Y:S04]  /*04d0*/  LDG.E R13, desc[UR4][R12.64] ;  /* 0x000000040c0d7981 */ /* 0x000ea8000c1e1900 */
[----:B------:R-:W2:Y:S01]  /*04e0*/  LDG.E R0, desc[UR4][R8.64] ;  /* 0x0000000408007981 */ /* 0x000ea2000c1e1900 */
[----:B0-----:R-:W-:Y:S01]  /*04f0*/  MOV R10, 0x3c80f082 ;  /* 0x3c80f082000a7802 */ /* 0x001fe20000000f00 */
[----:B------:R-:W-:Y:S01]  /*0500*/  HFMA2 R11, -RZ, RZ, 1.875, 0 ;  /* 0x3f800000ff0b7431 */ /* 0x000fe200000001ff */
[----:B------:R-:W-:Y:S01]  /*0510*/  IADD3 R7, PT, PT, R6, R7, RZ ;  /* 0x0000000706077210 */ /* 0x000fe20007ffe0ff */
        /* <DEDUP_REMOVED lines=9> */
[C---:B------:R-:W-:Y:S01]  /*05b0*/  FFMA R0, R17.reuse, R18, -0.33332768082618713379 ;  /* 0xbeaaa9ed11007423 */ /* 0x040fe20000000012 */
[----:B------:R0:W1:Y:S03]  /*05c0*/  MUFU.RCP R16, R15 ;  /* 0x0000000f00107308 */ /* 0x0000660000001000 */
[----:B0-----:R-:W-:Y:S01]  /*05d0*/  FFMA R15, R17, R0, RZ ;  /* 0x00000000110f7223 */ /* 0x001fe200000000ff */
[----:B-1----:R-:W-:-:S05]  /*05e0*/  FFMA R16, R16, -2, R11 ;  /* 0xc000000010107823 */ /* 0x002fca000000000b */
[----:B------:R-:W-:-:S04]  /*05f0*/  FSEL R13, R16, 1, !P0 ;  /* 0x3f800000100d7808 */ /* 0x000fc80004000000 */
[--C-:B------:R-:W-:Y:S01]  /*0600*/  LOP3.LUT R17, R13, 0x80000000, R14.reuse, 0xb8, !PT ;  /* 0x800000000d117812 */ /* 0x100fe200078eb80e */
[----:B------:R-:W-:Y:S01]  /*0610*/  @!P1 FFMA R17, R14, R15, R14 ;  /* 0x0000000f0e119223 */ /* 0x000fe2000000000e */
[----:B------:R-:W-:-:S04]  /*0620*/  IMAD.WIDE.U32 R14, R7, 0x4, R2 ;  /* 0x00000004070e7825 */ /* 0x000fc800078e0002 */
[C---:B------:R-:W-:Y:S01]  /*0630*/  IMAD.WIDE.U32 R12, R7.reuse, 0x4, R4 ;  /* 0x00000004070c7825 */ /* 0x040fe200078e0004 */
[----:B------:R0:W-:Y:S04]  /*0640*/  STG.E desc[UR4][R8.64], R17 ;  /* 0x0000001108007986 */ /* 0x0001e8000c101904 */
[----:B------:R-:W2:Y:S04]  /*0650*/  LDG.E R15, desc[UR4][R14.64] ;  /* 0x000000040e0f7981 */ /* 0x000ea8000c1e1900 */
[----:B------:R-:W2:Y:S01]  /*0660*/  LDG.E R0, desc[UR4][R12.64] ;  /* 0x000000040c007981 */ /* 0x000ea2000c1e1900 */
[----:B------:R-:W-:Y:S01]  /*0670*/  IADD3 R7, PT, PT, R7, R6, RZ ;  /* 0x0000000607077210 */ /* 0x000fe20007ffe0ff */
[----:B--2---:R-:W-:-:S04]  /*0680*/  FADD R16, R0, R15 ;  /* 0x0000000f00107221 */ /* 0x004fc80000000000 */
[----:B------:R-:W-:-:S04]  /*0690*/  IMAD.WIDE.U32 R14, R7, 0x4, R2 ;  /* 0x00000004070e7825 */ /* 0x000fc800078e0002 */
[C---:B------:R-:W-:Y:S01]  /*06a0*/  FMUL R18, |R16|.reuse, 2.8853900432586669922 ;  /* 0x4038aa3b10127820 */ /* 0x040fe20000400200 */
[C---:B------:R-:W-:Y:S01]  /*06b0*/  FMUL R21, R16.reuse, R16 ;  /* 0x0000001010157220 */ /* 0x040fe20000400000 */
[C---:B------:R-:W-:Y:S02]  /*06c0*/  FSETP.GE.AND P1, PT, |R16|.reuse, 0.60000002384185791016, PT ;  /* 0x3f19999a1000780b */ /* 0x040fe40003f26200 */
[----:B------:R-:W-:Y:S01]  /*06d0*/  FSETP.GE.AND P0, PT, |R16|, 9.010913848876953125, PT ;  /* 0x41102cb41000780b */ /* 0x000fe20003f06200 */
[C---:B------:R-:W-:Y:S01]  /*06e0*/  FFMA R20, R21.reuse, R10, -0.052303962409496307373 ;  /* 0xbd563cae15147423 */ /* 0x040fe2000000000a */
[----:B------:R-:W1:Y:S03]  /*06f0*/  MUFU.EX2 R18, R18 ;  /* 0x0000001200127308 */ /* 0x000e660000000800 */
[----:B------:R-:W-:Y:S01]  /*0700*/  FFMA R20, R21, R20, 0.1331529766321182251 ;  /* 0x3e08594115147423 */ /* 0x000fe20000000014 */
[----:B-1----:R-:W-:-:S04]  /*0710*/  FADD R19, R18, 1 ;  /* 0x3f80000012137421 */ /* 0x002fc80000000000 */
[----:B------:R-:W0:Y:S02]  /*0720*/  MUFU.RCP R0, R19 ;  /* 0x0000001300007308 */ /* 0x000e240000001000 */
[----:B0-----:R-:W-:Y:S01]  /*0730*/  FFMA R8, R0, -2, R11 ;  /* 0xc000000000087823 */ /* 0x001fe2000000000b */
[----:B------:R-:W-:-:S04]  /*0740*/  FFMA R0, R21, R20, -0.33332768082618713379 ;  /* 0xbeaaa9ed15007423 */ /* 0x000fc80000000014 */
[----:B------:R-:W-:Y:S01]  /*0750*/  FSEL R9, R8, 1, !P0 ;  /* 0x3f80000008097808 */ /* 0x000fe20004000000 */
[----:B------:R-:W-:-:S03]  /*0760*/  FFMA R21, R21, R0, RZ ;  /* 0x0000000015157223 */ /* 0x000fc600000000ff */
[--C-:B------:R-:W-:Y:S01]  /*0770*/  LOP3.LUT R17, R9, 0x80000000, R16.reuse, 0xb8, !PT ;  /* 0x8000000009117812 */ /* 0x100fe200078eb810 */
[----:B------:R-:W-:Y:S01]  /*0780*/  @!P1 FFMA R17, R16, R21, R16 ;  /* 0x0000001510119223 */ /* 0x000fe20000000010 */
[----:B------:R-:W-:-:S04]  /*0790*/  IMAD.WIDE.U32 R8, R7, 0x4, R4 ;  /* 0x0000000407087825 */ /* 0x000fc800078e0004 */
        /* <DEDUP_REMOVED lines=27> */
[C---:B------:R-:W-:Y:S01]  /*0950*/  FMUL R18, |R16|.reuse, 2.8853900432586669922 ;  /* 0x4038aa3b10127820 */ /* 0x040fe20000400200 */
[C---:B------:R-:W-:Y:S01]  /*0960*/  FMUL R21, R16.reuse, R16 ;  /* 0x0000001010157220 */ /* 0x040fe20000400000 */
[C---:B------:R-:W-:Y:S02]  /*0970*/  FSETP.GE.AND P0, PT, |R16|.reuse, 9.010913848876953125, PT ;  /* 0x41102cb41000780b */ /* 0x040fe40003f06200 */
[----:B------:R-:W-:Y:S01]  /*0980*/  FSETP.GE.AND P1, PT, |R16|, 0.60000002384185791016, PT ;  /* 0x3f19999a1000780b */ /* 0x000fe20003f26200 */
[C---:B------:R-:W-:Y:S01]  /*0990*/  FFMA R10, R21.reuse, R10, -0.052303962409496307373 ;  /* 0xbd563cae150a7423 */ /* 0x040fe2000000000a */
[----:B------:R-:W1:Y:S03]  /*09a0*/  MUFU.EX2 R18, R18 ;  /* 0x0000001200127308 */ /* 0x000e660000000800 */
[----:B------:R-:W-:Y:S01]  /*09b0*/  FFMA R10, R21, R10, 0.1331529766321182251 ;  /* 0x3e085941150a7423 */ /* 0x000fe2000000000a */
[----:B-1----:R-:W-:-:S04]  /*09c0*/  FADD R19, R18, 1 ;  /* 0x3f80000012137421 */ /* 0x002fc80000000000 */
[----:B------:R-:W1:Y:S02]  /*09d0*/  MUFU.RCP R0, R19 ;  /* 0x0000001300007308 */ /* 0x000e640000001000 */
[----:B-1----:R-:W-:-:S05]  /*09e0*/  FFMA R0, R0, -2, R11 ;  /* 0xc000000000007823 */ /* 0x002fca000000000b */
[----:B0-----:R-:W-:Y:S01]  /*09f0*/  FSEL R9, R0, 1, !P0 ;  /* 0x3f80000000097808 */ /* 0x001fe20004000000 */
[----:B------:R-:W-:Y:S01]  /*0a00*/  FFMA R0, R21, R10, -0.33332768082618713379 ;  /* 0xbeaaa9ed15007423 */ /* 0x000fe2000000000a */
[----:B------:R-:W-:Y:S02]  /*0a10*/  ISETP.GE.AND P0, PT, R7, UR6, PT ;  /* 0x0000000607007c0c */ /* 0x000fe4000bf06270 */
[----:B------:R-:W-:Y:S01]  /*0a20*/  LOP3.LUT R9, R9, 0x80000000, R16, 0xb8, !PT ;  /* 0x8000000009097812 */ /* 0x000fe200078eb810 */
[----:B------:R-:W-:-:S04]  /*0a30*/  FFMA R21, R21, R0, RZ ;  /* 0x0000000015157223 */ /* 0x000fc800000000ff */
[----:B------:R-:W-:-:S05]  /*0a40*/  @!P1 FFMA R9, R16, R21, R16 ;  /* 0x0000001510099223 */ /* 0x000fca0000000010 */
[----:B------:R1:W-:Y:S01]  /*0a50*/  STG.E desc[UR4][R12.64], R9 ;  /* 0x000000090c007986 */ /* 0x0003e2000c101904 */
[----:B------:R-:W-:Y:S05]  /*0a60*/  @!P0 BRA `(.L_x_35) ;  /* 0xfffffff800908947 */ /* 0x000fea000383ffff */
[----:B------:R-:W-:Y:S05]  /*0a70*/  EXIT ;  /* 0x000000000000794d */ /* 0x000fea0003800000 */
.L_x_36:
        /* <DEDUP_REMOVED lines=16> */
.L_x_47:


//--------------------- .text._Z7mm_cudaPKfS0_Pfii --------------------------
	.section	.text._Z7mm_cudaPKfS0_Pfii,"ax",@progbits
	.align	128
        .global         _Z7mm_cudaPKfS0_Pfii
        .type           _Z7mm_cudaPKfS0_Pfii,@function
        .size           _Z7mm_cudaPKfS0_Pfii,(.L_x_48 - _Z7mm_cudaPKfS0_Pfii)
        .other          _Z7mm_cudaPKfS0_Pfii,@"STO_CUDA_ENTRY STV_DEFAULT"
_Z7mm_cudaPKfS0_Pfii:
.text._Z7mm_cudaPKfS0_Pfii:
[----:B------:R-:W-:Y:S01]  /*0000*/  LDC R1, c[0x0][0x37c] ;  /* 0x0000df00ff017b82 */ /* 0x000fe20000000800 */
[----:B------:R-:W0:Y:S01]  /*0010*/  S2R R3, SR_TID.Y ;  /* 0x0000000000037919 */ /* 0x000e220000002200 */
[----:B------:R-:W1:Y:S06]  /*0020*/  LDCU UR5, c[0x0][0x360] ;  /* 0x00006c00ff0577ac */ /* 0x000e6c0008000800 */
[----:B------:R-:W0:Y:S01]  /*0030*/  S2UR UR4, SR_CTAID.X ;  /* 0x00000000000479c3 */ /* 0x000e220000002500 */
[----:B------:R-:W1:Y:S01]  /*0040*/  S2R R5, SR_TID.X ;  /* 0x0000000000057919 */ /* 0x000e620000002100 */
[----:B------:R-:W2:Y:S06]  /*0050*/  LDCU UR6, c[0x0][0x398] ;  /* 0x00007300ff0677ac */ /* 0x000eac0008000800 */
[----:B------:R-:W0:Y:S02]  /*0060*/  LDC R0, c[0x0][0x364] ;  /* 0x0000d900ff007b82 */ /* 0x000e240000000800 */
[----:B0-----:R-:W-:-:S04]  /*0070*/  IMAD R0, R0, UR4, R3 ;  /* 0x0000000400007c24 */ /* 0x001fc8000f8e0203 */
[----:B-1----:R-:W-:-:S05]  /*0080*/  IMAD R0, R0, UR5, R5 ;  /* 0x0000000500007c24 */ /* 0x002fca000f8e0205 */
[----:B--2---:R-:W-:-:S13]  /*0090*/  ISETP.GE.AND P0, PT, R0, UR6, PT ;  /* 0x0000000600007c0c */ /* 0x004fda000bf06270 */
[----:B------:R-:W-:Y:S05]  /*00a0*/  @P0 EXIT ;  /* 0x000000000000094d */ /* 0x000fea0003800000 */
[----:B------:R-:W0:Y:S01]  /*00b0*/  LDCU UR8, c[0x0][0x39c] ;  /* 0x00007380ff0877ac */ /* 0x000e220008000800 */
[----:B------:R-:W-:Y:S01]  /*00c0*/  HFMA2 R15, -RZ, RZ, 0, 0 ;  /* 0x00000000ff0f7431 */ /* 0x000fe200000001ff */
[----:B------:R-:W1:Y:S01]  /*00d0*/  LDCU.64 UR16, c[0x0][0x358] ;  /* 0x00006b00ff1077ac */ /* 0x000e620008000a00 */
[----:B0-----:R-:W-:-:S09]  /*00e0*/  UISETP.GE.AND UP0, UPT, UR8, 0x1, UPT ;  /* 0x000000010800788c */ /* 0x001fd2000bf06270 */
[----:B-1----:R-:W-:Y:S05]  /*00f0*/  BRA.U !UP0, `(.L_x_37) ;  /* 0x0000000908647547 */ /* 0x002fea000b800000 */
[----:B------:R-:W-:Y:S02]  /*0100*/  UISETP.GE.U32.AND UP1, UPT, UR8, 0x10, UPT ;  /* 0x000000100800788c */ /* 0x000fe4000bf26070 */
[----:B------:R-:W-:Y:S01]  /*0110*/  IMAD R7, R0, UR8, RZ ;  /* 0x0000000800077c24 */ /* 0x000fe2000f8e02ff */
[----:B------:R-:W-:Y:S01]  /*0120*/  ULOP3.LUT UR9, UR8, 0xf, URZ, 0xc0, !UPT ;  /* 0x0000000f08097892 */ /* 0x000fe2000f8ec0ff */
[----:B------:R-:W-:Y:S02]  /*0130*/  MOV R15, RZ ;  /* 0x000000ff000f7202 */ /* 0x000fe40000000f00 */
[----:B------:R-:W-:Y:S01]  /*0140*/  MOV R8, RZ ;  /* 0x000000ff00087202 */ /* 0x000fe20000000f00 */
[----:B------:R-:W-:Y:S02]  /*0150*/  UISETP.NE.AND UP0, UPT, UR9, URZ, UPT ;  /* 0x000000ff0900728c */ /* 0x000fe4000bf05270 */
[----:B------:R-:W-:Y:S09]  /*0160*/  BRA.U !UP1, `(.L_x_38) ;  /* 0x0000000509147547 */ /* 0x000ff2000b800000 */
[----:B------:R-:W0:Y:S01]  /*0170*/  LDCU.128 UR12, c[0x0][0x380] ;  /* 0x00007000ff0c77ac */ /* 0x000e220008000c00 */
[----:B------:R-:W-:Y:S02]  /*0180*/  MOV R15, RZ ;  /* 0x000000ff000f7202 */ /* 0x000fe40000000f00 */
        /* <DEDUP_REMOVED lines=10> */
.L_x_39:
        /* <DEDUP_REMOVED lines=9> */
[----:B------:R-:W5:Y:S04]  /*02c0*/  LDG.E R22, desc[UR16][R2.64+-0x14] ;  /* 0xffffec1002167981 */ /* 0x000f68000c1e1900 */
        /* <DEDUP_REMOVED lines=8> */
[----:B------:R-:W5:Y:S01]  /*0350*/  LDG.E R14, desc[UR16][R4.64+-0x4] ;  /* 0xfffffc10040e7981 */ /* 0x000f62000c1e1900 */
[----:B--2---:R-:W-:-:S03]  /*0360*/  FFMA R17, R16, R17, R15 ;  /* 0x0000001110117223 */ /* 0x004fc6000000000f */
[----:B------:R-:W2:Y:S04]  /*0370*/  LDG.E R15, desc[UR16][R2.64] ;  /* 0x00000010020f7981 */ /* 0x000ea8000c1e1900 */
[----:B------:R-:W2:Y:S01]  /*0380*/  LDG.E R16, desc[UR16][R4.64] ;  /* 0x0000001004107981 */ /* 0x000ea2000c1e1900 */
[----:B---3--:R-:W-:-:S03]  /*0390*/  FFMA R25, R18, R25, R17 ;  /* 0x0000001912197223 */ /* 0x008fc60000000011 */
[----:B------:R-:W3:Y:S01]  /*03a0*/  LDG.E R17, desc[UR16][R2.64+0x4] ;  /* 0x0000041002117981 */ /* 0x000ee2000c1e1900 */
[----:B----4-:R-:W-:-:S03]  /*03b0*/  FFMA R26, R20, R19, R25 ;  /* 0x00000013141a7223 */ /* 0x010fc60000000019 */
[----:B------:R-:W3:Y:S04]  /*03c0*/  LDG.E R18, desc[UR16][R4.64+0x4] ;  /* 0x0000041004127981 */ /* 0x000ee8000c1e1900 */
[----:B------:R-:W4:Y:S01]  /*03d0*/  LDG.E R20, desc[UR16][R2.64+0x8] ;  /* 0x0000081002147981 */ /* 0x000f22000c1e1900 */
[----:B-----5:R-:W-:-:S03]  /*03e0*/  FFMA R25, R21, R22, R26 ;  /* 0x0000001615197223 */ /* 0x020fc6000000001a */
[----:B------:R-:W4:Y:S04]  /*03f0*/  LDG.E R19, desc[UR16][R4.64+0x8] ;  /* 0x0000081004137981 */ /* 0x000f28000c1e1900 */
[----:B------:R-:W5:Y:S01]  /*0400*/  LDG.E R22, desc[UR16][R2.64+0xc] ;  /* 0x00000c1002167981 */ /* 0x000f62000c1e1900 */
[----:B------:R-:W-:-:S03]  /*0410*/  FFMA R25, R24, R23, R25 ;  /* 0x0000001718197223 */ /* 0x000fc60000000019 */
[----:B------:R-:W5:Y:S04]  /*0420*/  LDG.E R21, desc[UR16][R4.64+0xc] ;  /* 0x00000c1004157981 */ /* 0x000f68000c1e1900 */
[----:B------:R-:W5:Y:S01]  /*0430*/  LDG.E R24, desc[UR16][R2.64+0x10] ;  /* 0x0000101002187981 */ /* 0x000f62000c1e1900 */
[----:B------:R-:W-:-:S03]  /*0440*/  FFMA R25, R10, R9, R25 ;  /* 0x000000090a197223 */ /* 0x000fc60000000019 */
[----:B------:R-:W5:Y:S04]  /*0450*/  LDG.E R23, desc[UR16][R4.64+0x10] ;  /* 0x0000101004177981 */ /* 0x000f68000c1e1900 */
[----:B------:R-:W5:Y:S01]  /*0460*/  LDG.E R10, desc[UR16][R2.64+0x14] ;  /* 0x00001410020a7981 */ /* 0x000f62000c1e1900 */
[----:B------:R-:W-:-:S03]  /*0470*/  FFMA R27, R12, R11, R25 ;  /* 0x0000000b0c1b7223 */ /* 0x000fc60000000019 */
[----:B------:R-:W5:Y:S04]  /*0480*/  LDG.E R9, desc[UR16][R4.64+0x14] ;  /* 0x0000141004097981 */ /* 0x000f68000c1e1900 */
[----:B------:R-:W5:Y:S04]  /*0490*/  LDG.E R11, desc[UR16][R2.64+0x18] ;  /* 0x00001810020b7981 */ /* 0x000f68000c1e1900 */
[----:B------:R-:W5:Y:S04]  /*04a0*/  LDG.E R12, desc[UR16][R4.64+0x18] ;  /* 0x00001810040c7981 */ /* 0x000f68000c1e1900 */
[----:B------:R-:W5:Y:S04]  /*04b0*/  LDG.E R25, desc[UR16][R4.64+0x1c] ;  /* 0x00001c1004197981 */ /* 0x000f68000c1e1900 */
[----:B------:R0:W5:Y:S01]  /*04c0*/  LDG.E R26, desc[UR16][R2.64+0x1c] ;  /* 0x00001c10021a7981 */ /* 0x000162000c1e1900 */
        /* <DEDUP_REMOVED lines=9> */
[----:B-----5:R-:W-:-:S04]  /*0560*/  FFMA R18, R21, R22, R18 ;  /* 0x0000001615127223 */ /* 0x020fc80000000012 */
[----:B------:R-:W-:-:S04]  /*0570*/  FFMA R18, R23, R24, R18 ;  /* 0x0000001817127223 */ /* 0x000fc80000000012 */
[----:B------:R-:W-:-:S04]  /*0580*/  FFMA R9, R9, R10, R18 ;  /* 0x0000000a09097223 */ /* 0x000fc80000000012 */
[----:B------:R-:W-:-:S04]  /*0590*/  FFMA R12, R12, R11, R9 ;  /* 0x0000000b0c0c7223 */ /* 0x000fc80000000009 */
[----:B------:R-:W-:Y:S01]  /*05a0*/  FFMA R15, R25, R26, R12 ;  /* 0x0000001a190f7223 */ /* 0x000fe2000000000c */
[----:B------:R-:W-:Y:S06]  /*05b0*/  BRA.U UP1, `(.L_x_39) ;  /* 0xfffffffd011c7547 */ /* 0x000fec000b83ffff */
.L_x_38:
        /* <DEDUP_REMOVED lines=26> */
[----:B------:R-:W-:Y:S01]  /*0760*/  IADD3 R8, PT, PT, R8, 0x8, RZ ;  /* 0x0000000808087810 */ /* 0x000fe20007ffe0ff */
[----:B--2---:R-:W-:-:S04]  /*0770*/  FFMA R10, R10, R11, R15 ;  /* 0x0000000b0a0a7223 */ /* 0x004fc8000000000f */
[----:B---3--:R-:W-:-:S04]  /*0780*/  FFMA R10, R13, R12, R10 ;  /* 0x0000000c0d0a7223 */ /* 0x008fc8000000000a */
[----:B----4-:R-:W-:-:S04]  /*0790*/  FFMA R10, R17, R14, R10 ;  /* 0x0000000e110a7223 */ /* 0x010fc8000000000a */
[----:B-----5:R-:W-:-:S04]  /*07a0*/  FFMA R10, R19, R16, R10 ;  /* 0x00000010130a7223 */ /* 0x020fc8000000000a */
[----:B------:R-:W-:-:S04]  /*07b0*/  FFMA R10, R21, R18, R10 ;  /* 0x00000012150a7223 */ /* 0x000fc8000000000a */
[----:B------:R-:W-:-:S04]  /*07c0*/  FFMA R23, R23, R20, R10 ;  /* 0x0000001417177223 */ /* 0x000fc8000000000a */
[----:B------:R-:W-:-:S04]  /*07d0*/  FFMA R6, R6, R9, R23 ;  /* 0x0000000906067223 */ /* 0x000fc80000000017 */
[----:B------:R-:W-:-:S07]  /*07e0*/  FFMA R15, R25, R22, R6 ;  /* 0x00000016190f7223 */ /* 0x000fce0000000006 */
.L_x_40:
        /* <DEDUP_REMOVED lines=17> */
[----:B------:R-:W5:Y:S01]  /*0900*/  LDG.E R14, desc[UR16][R4.64+0xc] ;  /* 0x00000c10040e7981 */ /* 0x000f62000c1e1900 */
[----:B------:R-:W-:Y:S01]  /*0910*/  IADD3 R8, PT, PT, R8, 0x4, RZ ;  /* 0x0000000408087810 */ /* 0x000fe20007ffe0ff */
[----:B--2---:R-:W-:-:S04]  /*0920*/  FFMA R6, R6, R9, R15 ;  /* 0x0000000906067223 */ /* 0x004fc8000000000f */
[----:B---3--:R-:W-:-:S04]  /*0930*/  FFMA R6, R11, R10, R6 ;  /* 0x0000000a0b067223 */ /* 0x008fc80000000006 */
[----:B----4-:R-:W-:-:S04]  /*0940*/  FFMA R6, R13, R12, R6 ;  /* 0x0000000c0d067223 */ /* 0x010fc80000000006 */
[----:B-----5:R-:W-:-:S07]  /*0950*/  FFMA R15, R17, R14, R6 ;  /* 0x0000000e110f7223 */ /* 0x020fce0000000006 */
.L_x_41:
        /* <DEDUP_REMOVED lines=8> */
.L_x_42:
        /* <DEDUP_REMOVED lines=9> */
[----:B--2---:R-:W-:-:S07]  /*0a70*/  FFMA R15, R2, R4, R15 ;  /* 0x00000004020f7223 */ /* 0x004fce000000000f */
[----:B------:R-:W-:Y:S05]  /*0a80*/  BRA.U UP0, `(.L_x_42) ;  /* 0xfffffffd00d47547 */ /* 0x000fea000b83ffff */
.L_x_37:
[----:B------:R-:W0:Y:S02]  /*0a90*/  LDC.64 R2, c[0x0][0x390] ;  /* 0x0000e400ff027b82 */ /* 0x000e240000000a00 */
[----:B0-----:R-:W-:-:S05]  /*0aa0*/  IMAD.WIDE R2, R0, 0x4, R2 ;  /* 0x0000000400027825 */ /* 0x001fca00078e0202 */
[----:B------:R-:W-:Y:S01]  /*0ab0*/  STG.E desc[UR16][R2.64], R15 ;  /* 0x0000000f02007986 */ /* 0x000fe2000c101910 */
[----:B------:R-:W-:Y:S05]  /*0ac0*/  EXIT ;  /* 0x000000000000794d */ /* 0x000fea0003800000 */
.L_x_43:
        /* <DEDUP_REMOVED lines=11> */
.L_x_48:


//--------------------- .nv.shared.reserved.0     --------------------------
	.section	.nv.shared.reserved.0,"aw",@nobits
	.weak		__nv_reservedSMEM_offset_0_alias
	.size		__nv_reservedSMEM_offset_0_alias, 0, 64
	.other		__nv_reservedSMEM_offset_0_alias,@"STO_CUDA_RESERVED_SHARED STV_DEFAULT"
__nv_reservedSMEM_offset_0_alias:
	.zero		0
	.zero		64


//--------------------- .nv.constant0._Z14softmax_1_cudaPfS_i --------------------------
	.section	.nv.constant0._Z14softmax_1_cudaPfS_i,"a",@progbits
	.sectionflags	@""
	.align	4
.nv.constant0._Z14softmax_1_cudaPfS_i:
	.zero		916


//--------------------- .nv.constant0._Z10addmm_cudaPKfS0_S0_Pfii --------------------------
	.section	.nv.constant0._Z10addmm_cudaPKfS0_S0_Pfii,"a",@progbits
	.sectionflags	@""
	.align	4
.nv.constant0._Z10addmm_cudaPKfS0_S0_Pfii:
	.zero		936


//--------------------- .nv.constant0._Z9Tanh_cudaPfPKfi --------------------------
	.section	.nv.constant0._Z9Tanh_cudaPfPKfi,"a",@progbits
	.sectionflags	@""
	.align	4
.nv.constant0._Z9Tanh_cudaPfPKfi:
	.zero		916


//--------------------- .nv.constant0._Z7mm_cudaPKfS0_Pfii --------------------------
	.section	.nv.constant0._Z7mm_cudaPKfS0_Pfii,"a",@progbits
	.sectionflags	@""
	.align	4
.nv.constant0._Z7mm_cudaPKfS0_Pfii:
	.zero		928


//--------------------- SYMBOLS --------------------------

	.type		.nv.reservedSmem.offset0,@object
	.size		.nv.reservedSmem.offset0,0x4
